//
// Generated by NVIDIA NVVM Compiler
//
// Compiler Build ID: CL-36424714
// Cuda compilation tools, release 13.0, V13.0.88
// Based on NVVM 20.0.0
//

.version 9.0
.target sm_100
.address_size 64

	// .globl	Order1_xminus

.visible .entry Order1_xminus(
	.param .u32 Order1_xminus_param_0,
	.param .u32 Order1_xminus_param_1,
	.param .u32 Order1_xminus_param_2,
	.param .u32 Order1_xminus_param_3,
	.param .u32 Order1_xminus_param_4,
	.param .u32 Order1_xminus_param_5,
	.param .u32 Order1_xminus_param_6,
	.param .u32 Order1_xminus_param_7,
	.param .u32 Order1_xminus_param_8,
	.param .u32 Order1_xminus_param_9,
	.param .u32 Order1_xminus_param_10,
	.param .u32 Order1_xminus_param_11,
	.param .u32 Order1_xminus_param_12,
	.param .u64 .ptr .align 1 Order1_xminus_param_13,
	.param .u64 .ptr .align 1 Order1_xminus_param_14,
	.param .u64 .ptr .align 1 Order1_xminus_param_15,
	.param .u64 .ptr .align 1 Order1_xminus_param_16,
	.param .u64 .ptr .align 1 Order1_xminus_param_17,
	.param .u64 .ptr .align 1 Order1_xminus_param_18,
	.param .u64 .ptr .align 1 Order1_xminus_param_19,
	.param .u64 .ptr .align 1 Order1_xminus_param_20,
	.param .u64 .ptr .align 1 Order1_xminus_param_21,
	.param .u64 .ptr .align 1 Order1_xminus_param_22,
	.param .u64 .ptr .align 1 Order1_xminus_param_23,
	.param .u64 .ptr .align 1 Order1_xminus_param_24,
	.param .f32 Order1_xminus_param_25,
	.param .u64 .ptr .align 1 Order1_xminus_param_26,
	.param .u32 Order1_xminus_param_27,
	.param .u32 Order1_xminus_param_28,
	.param .u32 Order1_xminus_param_29,
	.param .u32 Order1_xminus_param_30
)
{
	.reg .pred 	%p<15>;
	.reg .b32 	%r<92>;
	.reg .b32 	%f<41>;
	.reg .b64 	%rd<50>;

	ld.param.u32 	%r25, [Order1_xminus_param_0];
	ld.param.u32 	%r12, [Order1_xminus_param_1];
	ld.param.u32 	%r13, [Order1_xminus_param_2];
	ld.param.u32 	%r26, [Order1_xminus_param_3];
	ld.param.u32 	%r14, [Order1_xminus_param_4];
	ld.param.u32 	%r27, [Order1_xminus_param_5];
	ld.param.u32 	%r15, [Order1_xminus_param_6];
	ld.param.u32 	%r16, [Order1_xminus_param_7];
	ld.param.u32 	%r17, [Order1_xminus_param_8];
	ld.param.u32 	%r18, [Order1_xminus_param_9];
	ld.param.u32 	%r19, [Order1_xminus_param_10];
	ld.param.u32 	%r20, [Order1_xminus_param_11];
	ld.param.u64 	%rd7, [Order1_xminus_param_15];
	ld.param.u64 	%rd8, [Order1_xminus_param_17];
	ld.param.u64 	%rd9, [Order1_xminus_param_18];
	ld.param.u64 	%rd10, [Order1_xminus_param_19];
	ld.param.u64 	%rd11, [Order1_xminus_param_20];
	ld.param.u64 	%rd12, [Order1_xminus_param_21];
	ld.param.u64 	%rd13, [Order1_xminus_param_22];
	ld.param.u64 	%rd14, [Order1_xminus_param_23];
	ld.param.u64 	%rd15, [Order1_xminus_param_24];
	ld.param.f32 	%f1, [Order1_xminus_param_25];
	ld.param.u64 	%rd16, [Order1_xminus_param_26];
	ld.param.u32 	%r21, [Order1_xminus_param_27];
	ld.param.u32 	%r22, [Order1_xminus_param_28];
	ld.param.u32 	%r23, [Order1_xminus_param_29];
	ld.param.u32 	%r24, [Order1_xminus_param_30];
	cvta.to.global.u64 	%rd1, %rd16;
	cvta.to.global.u64 	%rd2, %rd15;
	cvta.to.global.u64 	%rd3, %rd14;
	cvta.to.global.u64 	%rd4, %rd13;
	cvta.to.global.u64 	%rd5, %rd12;
	mov.u32 	%r28, %ctaid.x;
	mov.u32 	%r29, %ntid.x;
	mov.u32 	%r30, %tid.x;
	mad.lo.s32 	%r31, %r28, %r29, %r30;
	mul.lo.s32 	%r32, %r16, %r15;
	mul.lo.s32 	%r33, %r32, %r17;
	div.s32 	%r1, %r31, %r33;
	mul.lo.s32 	%r34, %r1, %r33;
	sub.s32 	%r35, %r31, %r34;
	mul.lo.s32 	%r36, %r17, %r16;
	div.s32 	%r37, %r35, %r36;
	mul.lo.s32 	%r38, %r37, %r36;
	sub.s32 	%r39, %r35, %r38;
	div.s32 	%r40, %r39, %r17;
	mul.lo.s32 	%r41, %r40, %r17;
	sub.s32 	%r42, %r39, %r41;
	mul.lo.s32 	%r43, %r19, %r18;
	mul.lo.s32 	%r44, %r43, %r20;
	div.s32 	%r5, %r31, %r44;
	mul.lo.s32 	%r45, %r5, %r44;
	sub.s32 	%r46, %r31, %r45;
	mul.lo.s32 	%r47, %r20, %r19;
	div.s32 	%r6, %r46, %r47;
	mul.lo.s32 	%r48, %r6, %r47;
	sub.s32 	%r49, %r46, %r48;
	div.s32 	%r7, %r49, %r20;
	mul.lo.s32 	%r50, %r7, %r20;
	sub.s32 	%r8, %r49, %r50;
	sub.s32 	%r51, %r12, %r25;
	sub.s32 	%r52, %r26, %r13;
	sub.s32 	%r53, %r27, %r14;
	setp.ge.s32 	%p1, %r1, %r24;
	setp.ge.s32 	%p2, %r37, %r51;
	or.pred  	%p3, %p1, %p2;
	setp.ge.s32 	%p4, %r40, %r52;
	or.pred  	%p5, %p3, %p4;
	setp.ge.s32 	%p6, %r42, %r53;
	or.pred  	%p7, %p5, %p6;
	@%p7 bra 	$L__BB0_2;
	cvta.to.global.u64 	%rd17, %rd7;
	cvta.to.global.u64 	%rd18, %rd8;
	cvta.to.global.u64 	%rd19, %rd10;
	not.b32 	%r54, %r37;
	add.s32 	%r55, %r12, %r54;
	add.s32 	%r56, %r40, %r13;
	add.s32 	%r57, %r42, %r14;
	mul.wide.s32 	%rd20, %r37, 4;
	add.s64 	%rd21, %rd5, %rd20;
	ld.global.nc.f32 	%f2, [%rd21];
	add.f32 	%f3, %f2, 0fBF800000;
	add.s64 	%rd22, %rd4, %rd20;
	ld.global.nc.f32 	%f4, [%rd22];
	add.s64 	%rd23, %rd3, %rd20;
	ld.global.nc.f32 	%f5, [%rd23];
	add.s64 	%rd24, %rd2, %rd20;
	ld.global.nc.f32 	%f6, [%rd24];
	mul.lo.s32 	%r58, %r22, %r21;
	mul.lo.s32 	%r59, %r58, %r23;
	mul.lo.s32 	%r60, %r59, %r1;
	sub.s32 	%r61, %r12, %r37;
	mul.lo.s32 	%r62, %r23, %r22;
	mad.lo.s32 	%r63, %r61, %r62, %r60;
	mul.lo.s32 	%r64, %r56, %r23;
	add.s32 	%r65, %r63, %r64;
	add.s32 	%r66, %r65, %r57;
	mul.wide.s32 	%rd25, %r66, 4;
	add.s64 	%rd26, %rd17, %rd25;
	ld.global.nc.f32 	%f7, [%rd26];
	mad.lo.s32 	%r67, %r55, %r62, %r60;
	add.s32 	%r68, %r67, %r64;
	add.s32 	%r69, %r68, %r57;
	mul.wide.s32 	%rd27, %r69, 4;
	add.s64 	%rd28, %rd17, %rd27;
	ld.global.nc.f32 	%f8, [%rd28];
	sub.f32 	%f9, %f7, %f8;
	div.rn.f32 	%f10, %f9, %f1;
	add.s64 	%rd29, %rd18, %rd27;
	ld.global.f32 	%f11, [%rd29];
	add.s64 	%rd30, %rd1, %rd27;
	ld.global.f32 	%f12, [%rd30];
	mad.lo.s32 	%r70, %r1, %r15, %r37;
	mad.lo.s32 	%r71, %r70, %r16, %r40;
	mad.lo.s32 	%r72, %r71, %r17, %r42;
	mul.wide.s32 	%rd31, %r72, 4;
	add.s64 	%rd32, %rd19, %rd31;
	ld.global.f32 	%f13, [%rd32];
	mul.f32 	%f14, %f4, %f13;
	fma.rn.f32 	%f15, %f3, %f10, %f14;
	fma.rn.f32 	%f16, %f12, %f15, %f11;
	st.global.f32 	[%rd29], %f16;
	ld.global.f32 	%f17, [%rd32];
	mul.f32 	%f18, %f5, %f17;
	mul.f32 	%f19, %f6, %f10;
	sub.f32 	%f20, %f18, %f19;
	st.global.f32 	[%rd32], %f20;
$L__BB0_2:
	setp.ge.s32 	%p8, %r5, %r24;
	setp.ge.s32 	%p9, %r6, %r51;
	or.pred  	%p10, %p8, %p9;
	setp.ge.s32 	%p11, %r7, %r52;
	or.pred  	%p12, %p10, %p11;
	setp.ge.s32 	%p13, %r8, %r53;
	or.pred  	%p14, %p12, %p13;
	@%p14 bra 	$L__BB0_4;
	ld.param.u64 	%rd49, [Order1_xminus_param_14];
	cvta.to.global.u64 	%rd33, %rd49;
	not.b32 	%r73, %r6;
	add.s32 	%r74, %r12, %r73;
	add.s32 	%r75, %r7, %r13;
	add.s32 	%r76, %r8, %r14;
	mul.wide.s32 	%rd34, %r6, 4;
	add.s64 	%rd35, %rd5, %rd34;
	ld.global.nc.f32 	%f21, [%rd35];
	add.f32 	%f22, %f21, 0fBF800000;
	add.s64 	%rd36, %rd4, %rd34;
	ld.global.nc.f32 	%f23, [%rd36];
	add.s64 	%rd37, %rd3, %rd34;
	ld.global.nc.f32 	%f24, [%rd37];
	add.s64 	%rd38, %rd2, %rd34;
	ld.global.nc.f32 	%f25, [%rd38];
	mul.lo.s32 	%r77, %r22, %r21;
	mul.lo.s32 	%r78, %r77, %r23;
	mul.lo.s32 	%r79, %r78, %r5;
	sub.s32 	%r80, %r12, %r6;
	mul.lo.s32 	%r81, %r23, %r22;
	mad.lo.s32 	%r82, %r80, %r81, %r79;
	mul.lo.s32 	%r83, %r75, %r23;
	add.s32 	%r84, %r82, %r83;
	add.s32 	%r85, %r84, %r76;
	mul.wide.s32 	%rd39, %r85, 4;
	add.s64 	%rd40, %rd33, %rd39;
	ld.global.nc.f32 	%f26, [%rd40];
	mad.lo.s32 	%r86, %r74, %r81, %r79;
	add.s32 	%r87, %r86, %r83;
	add.s32 	%r88, %r87, %r76;
	mul.wide.s32 	%rd41, %r88, 4;
	add.s64 	%rd42, %rd33, %rd41;
	ld.global.nc.f32 	%f27, [%rd42];
	sub.f32 	%f28, %f26, %f27;
	div.rn.f32 	%f29, %f28, %f1;
	cvta.to.global.u64 	%rd43, %rd9;
	add.s64 	%rd44, %rd43, %rd41;
	ld.global.f32 	%f30, [%rd44];
	add.s64 	%rd45, %rd1, %rd41;
	ld.global.f32 	%f31, [%rd45];
	mad.lo.s32 	%r89, %r5, %r18, %r6;
	mad.lo.s32 	%r90, %r89, %r19, %r7;
	mad.lo.s32 	%r91, %r90, %r20, %r8;
	cvta.to.global.u64 	%rd46, %rd11;
	mul.wide.s32 	%rd47, %r91, 4;
	add.s64 	%rd48, %rd46, %rd47;
	ld.global.f32 	%f32, [%rd48];
	mul.f32 	%f33, %f23, %f32;
	fma.rn.f32 	%f34, %f22, %f29, %f33;
	mul.f32 	%f35, %f31, %f34;
	sub.f32 	%f36, %f30, %f35;
	st.global.f32 	[%rd44], %f36;
	ld.global.f32 	%f37, [%rd48];
	mul.f32 	%f38, %f24, %f37;
	mul.f32 	%f39, %f25, %f29;
	sub.f32 	%f40, %f38, %f39;
	st.global.f32 	[%rd48], %f40;
$L__BB0_4:
	ret;

}
	// .globl	Order1_xplus
.visible .entry Order1_xplus(
	.param .u32 Order1_xplus_param_0,
	.param .u32 Order1_xplus_param_1,
	.param .u32 Order1_xplus_param_2,
	.param .u32 Order1_xplus_param_3,
	.param .u32 Order1_xplus_param_4,
	.param .u32 Order1_xplus_param_5,
	.param .u32 Order1_xplus_param_6,
	.param .u32 Order1_xplus_param_7,
	.param .u32 Order1_xplus_param_8,
	.param .u32 Order1_xplus_param_9,
	.param .u32 Order1_xplus_param_10,
	.param .u32 Order1_xplus_param_11,
	.param .u32 Order1_xplus_param_12,
	.param .u64 .ptr .align 1 Order1_xplus_param_13,
	.param .u64 .ptr .align 1 Order1_xplus_param_14,
	.param .u64 .ptr .align 1 Order1_xplus_param_15,
	.param .u64 .ptr .align 1 Order1_xplus_param_16,
	.param .u64 .ptr .align 1 Order1_xplus_param_17,
	.param .u64 .ptr .align 1 Order1_xplus_param_18,
	.param .u64 .ptr .align 1 Order1_xplus_param_19,
	.param .u64 .ptr .align 1 Order1_xplus_param_20,
	.param .u64 .ptr .align 1 Order1_xplus_param_21,
	.param .u64 .ptr .align 1 Order1_xplus_param_22,
	.param .u64 .ptr .align 1 Order1_xplus_param_23,
	.param .u64 .ptr .align 1 Order1_xplus_param_24,
	.param .f32 Order1_xplus_param_25,
	.param .u64 .ptr .align 1 Order1_xplus_param_26,
	.param .u32 Order1_xplus_param_27,
	.param .u32 Order1_xplus_param_28,
	.param .u32 Order1_xplus_param_29,
	.param .u32 Order1_xplus_param_30
)
{
	.reg .pred 	%p<15>;
	.reg .b32 	%r<82>;
	.reg .b32 	%f<41>;
	.reg .b64 	%rd<50>;

	ld.param.u32 	%r12, [Order1_xplus_param_0];
	ld.param.u32 	%r25, [Order1_xplus_param_1];
	ld.param.u32 	%r13, [Order1_xplus_param_2];
	ld.param.u32 	%r26, [Order1_xplus_param_3];
	ld.param.u32 	%r14, [Order1_xplus_param_4];
	ld.param.u32 	%r27, [Order1_xplus_param_5];
	ld.param.u32 	%r15, [Order1_xplus_param_6];
	ld.param.u32 	%r16, [Order1_xplus_param_7];
	ld.param.u32 	%r17, [Order1_xplus_param_8];
	ld.param.u32 	%r18, [Order1_xplus_param_9];
	ld.param.u32 	%r19, [Order1_xplus_param_10];
	ld.param.u32 	%r20, [Order1_xplus_param_11];
	ld.param.u64 	%rd7, [Order1_xplus_param_15];
	ld.param.u64 	%rd8, [Order1_xplus_param_17];
	ld.param.u64 	%rd9, [Order1_xplus_param_18];
	ld.param.u64 	%rd10, [Order1_xplus_param_19];
	ld.param.u64 	%rd11, [Order1_xplus_param_20];
	ld.param.u64 	%rd12, [Order1_xplus_param_21];
	ld.param.u64 	%rd13, [Order1_xplus_param_22];
	ld.param.u64 	%rd14, [Order1_xplus_param_23];
	ld.param.u64 	%rd15, [Order1_xplus_param_24];
	ld.param.f32 	%f1, [Order1_xplus_param_25];
	ld.param.u64 	%rd16, [Order1_xplus_param_26];
	ld.param.u32 	%r21, [Order1_xplus_param_27];
	ld.param.u32 	%r22, [Order1_xplus_param_28];
	ld.param.u32 	%r23, [Order1_xplus_param_29];
	ld.param.u32 	%r24, [Order1_xplus_param_30];
	cvta.to.global.u64 	%rd1, %rd16;
	cvta.to.global.u64 	%rd2, %rd15;
	cvta.to.global.u64 	%rd3, %rd14;
	cvta.to.global.u64 	%rd4, %rd13;
	cvta.to.global.u64 	%rd5, %rd12;
	mov.u32 	%r28, %ctaid.x;
	mov.u32 	%r29, %ntid.x;
	mov.u32 	%r30, %tid.x;
	mad.lo.s32 	%r31, %r28, %r29, %r30;
	mul.lo.s32 	%r32, %r16, %r15;
	mul.lo.s32 	%r33, %r32, %r17;
	div.s32 	%r1, %r31, %r33;
	mul.lo.s32 	%r34, %r1, %r33;
	sub.s32 	%r35, %r31, %r34;
	mul.lo.s32 	%r36, %r17, %r16;
	div.s32 	%r37, %r35, %r36;
	mul.lo.s32 	%r38, %r37, %r36;
	sub.s32 	%r39, %r35, %r38;
	div.s32 	%r40, %r39, %r17;
	mul.lo.s32 	%r41, %r40, %r17;
	sub.s32 	%r42, %r39, %r41;
	mul.lo.s32 	%r43, %r19, %r18;
	mul.lo.s32 	%r44, %r43, %r20;
	div.s32 	%r5, %r31, %r44;
	mul.lo.s32 	%r45, %r5, %r44;
	sub.s32 	%r46, %r31, %r45;
	mul.lo.s32 	%r47, %r20, %r19;
	div.s32 	%r6, %r46, %r47;
	mul.lo.s32 	%r48, %r6, %r47;
	sub.s32 	%r49, %r46, %r48;
	div.s32 	%r7, %r49, %r20;
	mul.lo.s32 	%r50, %r7, %r20;
	sub.s32 	%r8, %r49, %r50;
	sub.s32 	%r51, %r25, %r12;
	sub.s32 	%r52, %r26, %r13;
	sub.s32 	%r53, %r27, %r14;
	setp.ge.s32 	%p1, %r1, %r24;
	setp.ge.s32 	%p2, %r37, %r51;
	or.pred  	%p3, %p1, %p2;
	setp.ge.s32 	%p4, %r40, %r52;
	or.pred  	%p5, %p3, %p4;
	setp.ge.s32 	%p6, %r42, %r53;
	or.pred  	%p7, %p5, %p6;
	@%p7 bra 	$L__BB1_2;
	cvta.to.global.u64 	%rd17, %rd7;
	cvta.to.global.u64 	%rd18, %rd8;
	cvta.to.global.u64 	%rd19, %rd10;
	add.s32 	%r54, %r37, %r12;
	add.s32 	%r55, %r40, %r13;
	add.s32 	%r56, %r42, %r14;
	mul.wide.s32 	%rd20, %r37, 4;
	add.s64 	%rd21, %rd5, %rd20;
	ld.global.nc.f32 	%f2, [%rd21];
	add.f32 	%f3, %f2, 0fBF800000;
	add.s64 	%rd22, %rd4, %rd20;
	ld.global.nc.f32 	%f4, [%rd22];
	add.s64 	%rd23, %rd3, %rd20;
	ld.global.nc.f32 	%f5, [%rd23];
	add.s64 	%rd24, %rd2, %rd20;
	ld.global.nc.f32 	%f6, [%rd24];
	mul.lo.s32 	%r57, %r22, %r21;
	mul.lo.s32 	%r58, %r57, %r23;
	mul.lo.s32 	%r59, %r58, %r1;
	mul.lo.s32 	%r60, %r23, %r22;
	mad.lo.s32 	%r61, %r54, %r60, %r59;
	mad.lo.s32 	%r62, %r55, %r23, %r61;
	add.s32 	%r63, %r62, %r56;
	add.s32 	%r64, %r63, %r60;
	mul.wide.s32 	%rd25, %r64, 4;
	add.s64 	%rd26, %rd17, %rd25;
	ld.global.nc.f32 	%f7, [%rd26];
	mul.wide.s32 	%rd27, %r63, 4;
	add.s64 	%rd28, %rd17, %rd27;
	ld.global.nc.f32 	%f8, [%rd28];
	sub.f32 	%f9, %f7, %f8;
	div.rn.f32 	%f10, %f9, %f1;
	add.s64 	%rd29, %rd18, %rd27;
	ld.global.f32 	%f11, [%rd29];
	add.s64 	%rd30, %rd1, %rd27;
	ld.global.f32 	%f12, [%rd30];
	mad.lo.s32 	%r65, %r1, %r15, %r37;
	mad.lo.s32 	%r66, %r65, %r16, %r40;
	mad.lo.s32 	%r67, %r66, %r17, %r42;
	mul.wide.s32 	%rd31, %r67, 4;
	add.s64 	%rd32, %rd19, %rd31;
	ld.global.f32 	%f13, [%rd32];
	mul.f32 	%f14, %f4, %f13;
	fma.rn.f32 	%f15, %f3, %f10, %f14;
	fma.rn.f32 	%f16, %f12, %f15, %f11;
	st.global.f32 	[%rd29], %f16;
	ld.global.f32 	%f17, [%rd32];
	mul.f32 	%f18, %f5, %f17;
	mul.f32 	%f19, %f6, %f10;
	sub.f32 	%f20, %f18, %f19;
	st.global.f32 	[%rd32], %f20;
$L__BB1_2:
	setp.ge.s32 	%p8, %r5, %r24;
	setp.ge.s32 	%p9, %r6, %r51;
	or.pred  	%p10, %p8, %p9;
	setp.ge.s32 	%p11, %r7, %r52;
	or.pred  	%p12, %p10, %p11;
	setp.ge.s32 	%p13, %r8, %r53;
	or.pred  	%p14, %p12, %p13;
	@%p14 bra 	$L__BB1_4;
	ld.param.u64 	%rd49, [Order1_xplus_param_14];
	cvta.to.global.u64 	%rd33, %rd49;
	add.s32 	%r68, %r6, %r12;
	add.s32 	%r69, %r7, %r13;
	add.s32 	%r70, %r8, %r14;
	mul.wide.s32 	%rd34, %r6, 4;
	add.s64 	%rd35, %rd5, %rd34;
	ld.global.nc.f32 	%f21, [%rd35];
	add.f32 	%f22, %f21, 0fBF800000;
	add.s64 	%rd36, %rd4, %rd34;
	ld.global.nc.f32 	%f23, [%rd36];
	add.s64 	%rd37, %rd3, %rd34;
	ld.global.nc.f32 	%f24, [%rd37];
	add.s64 	%rd38, %rd2, %rd34;
	ld.global.nc.f32 	%f25, [%rd38];
	mul.lo.s32 	%r71, %r22, %r21;
	mul.lo.s32 	%r72, %r71, %r23;
	mul.lo.s32 	%r73, %r72, %r5;
	mul.lo.s32 	%r74, %r23, %r22;
	mad.lo.s32 	%r75, %r68, %r74, %r73;
	mad.lo.s32 	%r76, %r69, %r23, %r75;
	add.s32 	%r77, %r76, %r70;
	add.s32 	%r78, %r77, %r74;
	mul.wide.s32 	%rd39, %r78, 4;
	add.s64 	%rd40, %rd33, %rd39;
	ld.global.nc.f32 	%f26, [%rd40];
	mul.wide.s32 	%rd41, %r77, 4;
	add.s64 	%rd42, %rd33, %rd41;
	ld.global.nc.f32 	%f27, [%rd42];
	sub.f32 	%f28, %f26, %f27;
	div.rn.f32 	%f29, %f28, %f1;
	cvta.to.global.u64 	%rd43, %rd9;
	add.s64 	%rd44, %rd43, %rd41;
	ld.global.f32 	%f30, [%rd44];
	add.s64 	%rd45, %rd1, %rd41;
	ld.global.f32 	%f31, [%rd45];
	mad.lo.s32 	%r79, %r5, %r18, %r6;
	mad.lo.s32 	%r80, %r79, %r19, %r7;
	mad.lo.s32 	%r81, %r80, %r20, %r8;
	cvta.to.global.u64 	%rd46, %rd11;
	mul.wide.s32 	%rd47, %r81, 4;
	add.s64 	%rd48, %rd46, %rd47;
	ld.global.f32 	%f32, [%rd48];
	mul.f32 	%f33, %f23, %f32;
	fma.rn.f32 	%f34, %f22, %f29, %f33;
	mul.f32 	%f35, %f31, %f34;
	sub.f32 	%f36, %f30, %f35;
	st.global.f32 	[%rd44], %f36;
	ld.global.f32 	%f37, [%rd48];
	mul.f32 	%f38, %f24, %f37;
	mul.f32 	%f39, %f25, %f29;
	sub.f32 	%f40, %f38, %f39;
	st.global.f32 	[%rd48], %f40;
$L__BB1_4:
	ret;

}
	// .globl	Order1_yminus
.visible .entry Order1_yminus(
	.param .u32 Order1_yminus_param_0,
	.param .u32 Order1_yminus_param_1,
	.param .u32 Order1_yminus_param_2,
	.param .u32 Order1_yminus_param_3,
	.param .u32 Order1_yminus_param_4,
	.param .u32 Order1_yminus_param_5,
	.param .u32 Order1_yminus_param_6,
	.param .u32 Order1_yminus_param_7,
	.param .u32 Order1_yminus_param_8,
	.param .u32 Order1_yminus_param_9,
	.param .u32 Order1_yminus_param_10,
	.param .u32 Order1_yminus_param_11,
	.param .u32 Order1_yminus_param_12,
	.param .u64 .ptr .align 1 Order1_yminus_param_13,
	.param .u64 .ptr .align 1 Order1_yminus_param_14,
	.param .u64 .ptr .align 1 Order1_yminus_param_15,
	.param .u64 .ptr .align 1 Order1_yminus_param_16,
	.param .u64 .ptr .align 1 Order1_yminus_param_17,
	.param .u64 .ptr .align 1 Order1_yminus_param_18,
	.param .u64 .ptr .align 1 Order1_yminus_param_19,
	.param .u64 .ptr .align 1 Order1_yminus_param_20,
	.param .u64 .ptr .align 1 Order1_yminus_param_21,
	.param .u64 .ptr .align 1 Order1_yminus_param_22,
	.param .u64 .ptr .align 1 Order1_yminus_param_23,
	.param .u64 .ptr .align 1 Order1_yminus_param_24,
	.param .f32 Order1_yminus_param_25,
	.param .u64 .ptr .align 1 Order1_yminus_param_26,
	.param .u32 Order1_yminus_param_27,
	.param .u32 Order1_yminus_param_28,
	.param .u32 Order1_yminus_param_29,
	.param .u32 Order1_yminus_param_30
)
{
	.reg .pred 	%p<15>;
	.reg .b32 	%r<90>;
	.reg .b32 	%f<43>;
	.reg .b64 	%rd<55>;

	ld.param.u32 	%r12, [Order1_yminus_param_0];
	ld.param.u32 	%r25, [Order1_yminus_param_1];
	ld.param.u32 	%r26, [Order1_yminus_param_2];
	ld.param.u32 	%r13, [Order1_yminus_param_3];
	ld.param.u32 	%r14, [Order1_yminus_param_4];
	ld.param.u32 	%r27, [Order1_yminus_param_5];
	ld.param.u32 	%r15, [Order1_yminus_param_6];
	ld.param.u32 	%r16, [Order1_yminus_param_7];
	ld.param.u32 	%r17, [Order1_yminus_param_8];
	ld.param.u32 	%r18, [Order1_yminus_param_9];
	ld.param.u32 	%r19, [Order1_yminus_param_10];
	ld.param.u32 	%r20, [Order1_yminus_param_11];
	ld.param.u64 	%rd12, [Order1_yminus_param_21];
	ld.param.u64 	%rd13, [Order1_yminus_param_22];
	ld.param.u64 	%rd14, [Order1_yminus_param_23];
	ld.param.u64 	%rd15, [Order1_yminus_param_24];
	ld.param.u64 	%rd16, [Order1_yminus_param_26];
	ld.param.u32 	%r24, [Order1_yminus_param_30];
	cvta.to.global.u64 	%rd1, %rd16;
	cvta.to.global.u64 	%rd2, %rd15;
	cvta.to.global.u64 	%rd3, %rd14;
	cvta.to.global.u64 	%rd4, %rd13;
	cvta.to.global.u64 	%rd5, %rd12;
	mov.u32 	%r28, %ctaid.x;
	mov.u32 	%r29, %ntid.x;
	mov.u32 	%r30, %tid.x;
	mad.lo.s32 	%r31, %r28, %r29, %r30;
	mul.lo.s32 	%r32, %r16, %r15;
	mul.lo.s32 	%r33, %r32, %r17;
	div.s32 	%r1, %r31, %r33;
	mul.lo.s32 	%r34, %r1, %r33;
	sub.s32 	%r35, %r31, %r34;
	mul.lo.s32 	%r36, %r17, %r16;
	div.s32 	%r37, %r35, %r36;
	mul.lo.s32 	%r38, %r37, %r36;
	sub.s32 	%r39, %r35, %r38;
	div.s32 	%r40, %r39, %r17;
	mul.lo.s32 	%r41, %r40, %r17;
	sub.s32 	%r42, %r39, %r41;
	mul.lo.s32 	%r43, %r19, %r18;
	mul.lo.s32 	%r44, %r43, %r20;
	div.s32 	%r5, %r31, %r44;
	mul.lo.s32 	%r45, %r5, %r44;
	sub.s32 	%r46, %r31, %r45;
	mul.lo.s32 	%r47, %r20, %r19;
	div.s32 	%r6, %r46, %r47;
	mul.lo.s32 	%r48, %r6, %r47;
	sub.s32 	%r49, %r46, %r48;
	div.s32 	%r7, %r49, %r20;
	mul.lo.s32 	%r50, %r7, %r20;
	sub.s32 	%r8, %r49, %r50;
	sub.s32 	%r51, %r25, %r12;
	sub.s32 	%r52, %r13, %r26;
	sub.s32 	%r53, %r27, %r14;
	setp.ge.s32 	%p1, %r1, %r24;
	setp.ge.s32 	%p2, %r37, %r51;
	or.pred  	%p3, %p1, %p2;
	setp.ge.s32 	%p4, %r40, %r52;
	or.pred  	%p5, %p3, %p4;
	setp.ge.s32 	%p6, %r42, %r53;
	or.pred  	%p7, %p5, %p6;
	@%p7 bra 	$L__BB2_2;
	ld.param.u32 	%r88, [Order1_yminus_param_29];
	ld.param.u32 	%r86, [Order1_yminus_param_28];
	ld.param.u32 	%r84, [Order1_yminus_param_27];
	ld.param.f32 	%f41, [Order1_yminus_param_25];
	ld.param.u64 	%rd53, [Order1_yminus_param_19];
	ld.param.u64 	%rd51, [Order1_yminus_param_16];
	ld.param.u64 	%rd50, [Order1_yminus_param_15];
	cvta.to.global.u64 	%rd17, %rd50;
	cvta.to.global.u64 	%rd18, %rd51;
	cvta.to.global.u64 	%rd19, %rd53;
	not.b32 	%r54, %r40;
	add.s32 	%r55, %r13, %r54;
	add.s32 	%r56, %r42, %r14;
	mul.wide.s32 	%rd20, %r40, 4;
	add.s64 	%rd21, %rd5, %rd20;
	ld.global.nc.f32 	%f2, [%rd21];
	add.f32 	%f3, %f2, 0fBF800000;
	add.s64 	%rd22, %rd4, %rd20;
	ld.global.nc.f32 	%f4, [%rd22];
	add.s64 	%rd23, %rd3, %rd20;
	ld.global.nc.f32 	%f5, [%rd23];
	add.s64 	%rd24, %rd2, %rd20;
	ld.global.nc.f32 	%f6, [%rd24];
	mad.lo.s32 	%r57, %r1, %r84, %r12;
	add.s32 	%r58, %r57, %r37;
	mul.lo.s32 	%r59, %r88, %r86;
	mul.lo.s32 	%r60, %r59, %r58;
	sub.s32 	%r61, %r13, %r40;
	mad.lo.s32 	%r62, %r61, %r88, %r60;
	add.s32 	%r63, %r62, %r56;
	mul.wide.s32 	%rd25, %r63, 4;
	add.s64 	%rd26, %rd17, %rd25;
	ld.global.nc.f32 	%f7, [%rd26];
	mad.lo.s32 	%r64, %r55, %r88, %r60;
	add.s32 	%r65, %r64, %r56;
	mul.wide.s32 	%rd27, %r65, 4;
	add.s64 	%rd28, %rd17, %rd27;
	ld.global.nc.f32 	%f8, [%rd28];
	sub.f32 	%f9, %f7, %f8;
	div.rn.f32 	%f10, %f9, %f41;
	add.s64 	%rd29, %rd18, %rd27;
	ld.global.f32 	%f11, [%rd29];
	add.s64 	%rd30, %rd1, %rd27;
	ld.global.f32 	%f12, [%rd30];
	mad.lo.s32 	%r66, %r1, %r15, %r37;
	mad.lo.s32 	%r67, %r66, %r16, %r40;
	mad.lo.s32 	%r68, %r67, %r17, %r42;
	mul.wide.s32 	%rd31, %r68, 4;
	add.s64 	%rd32, %rd19, %rd31;
	ld.global.f32 	%f13, [%rd32];
	mul.f32 	%f14, %f4, %f13;
	fma.rn.f32 	%f15, %f3, %f10, %f14;
	mul.f32 	%f16, %f12, %f15;
	sub.f32 	%f17, %f11, %f16;
	st.global.f32 	[%rd29], %f17;
	ld.global.f32 	%f18, [%rd32];
	mul.f32 	%f19, %f5, %f18;
	mul.f32 	%f20, %f6, %f10;
	sub.f32 	%f21, %f19, %f20;
	st.global.f32 	[%rd32], %f21;
$L__BB2_2:
	setp.ge.s32 	%p8, %r5, %r24;
	setp.ge.s32 	%p9, %r6, %r51;
	or.pred  	%p10, %p8, %p9;
	setp.ge.s32 	%p11, %r7, %r52;
	or.pred  	%p12, %p10, %p11;
	setp.ge.s32 	%p13, %r8, %r53;
	or.pred  	%p14, %p12, %p13;
	@%p14 bra 	$L__BB2_4;
	ld.param.u32 	%r89, [Order1_yminus_param_29];
	ld.param.u32 	%r87, [Order1_yminus_param_28];
	ld.param.u32 	%r85, [Order1_yminus_param_27];
	ld.param.f32 	%f42, [Order1_yminus_param_25];
	ld.param.u64 	%rd54, [Order1_yminus_param_20];
	ld.param.u64 	%rd52, [Order1_yminus_param_18];
	ld.param.u64 	%rd49, [Order1_yminus_param_13];
	cvta.to.global.u64 	%rd33, %rd49;
	not.b32 	%r69, %r7;
	add.s32 	%r70, %r13, %r69;
	add.s32 	%r71, %r8, %r14;
	mul.wide.s32 	%rd34, %r7, 4;
	add.s64 	%rd35, %rd5, %rd34;
	ld.global.nc.f32 	%f22, [%rd35];
	add.f32 	%f23, %f22, 0fBF800000;
	add.s64 	%rd36, %rd4, %rd34;
	ld.global.nc.f32 	%f24, [%rd36];
	add.s64 	%rd37, %rd3, %rd34;
	ld.global.nc.f32 	%f25, [%rd37];
	add.s64 	%rd38, %rd2, %rd34;
	ld.global.nc.f32 	%f26, [%rd38];
	mad.lo.s32 	%r72, %r5, %r85, %r12;
	add.s32 	%r73, %r72, %r6;
	mul.lo.s32 	%r74, %r89, %r87;
	mul.lo.s32 	%r75, %r74, %r73;
	sub.s32 	%r76, %r13, %r7;
	mad.lo.s32 	%r77, %r76, %r89, %r75;
	add.s32 	%r78, %r77, %r71;
	mul.wide.s32 	%rd39, %r78, 4;
	add.s64 	%rd40, %rd33, %rd39;
	ld.global.nc.f32 	%f27, [%rd40];
	mad.lo.s32 	%r79, %r70, %r89, %r75;
	add.s32 	%r80, %r79, %r71;
	mul.wide.s32 	%rd41, %r80, 4;
	add.s64 	%rd42, %rd33, %rd41;
	ld.global.nc.f32 	%f28, [%rd42];
	sub.f32 	%f29, %f27, %f28;
	div.rn.f32 	%f30, %f29, %f42;
	cvta.to.global.u64 	%rd43, %rd52;
	add.s64 	%rd44, %rd43, %rd41;
	ld.global.f32 	%f31, [%rd44];
	add.s64 	%rd45, %rd1, %rd41;
	ld.global.f32 	%f32, [%rd45];
	mad.lo.s32 	%r81, %r5, %r18, %r6;
	mad.lo.s32 	%r82, %r81, %r19, %r7;
	mad.lo.s32 	%r83, %r82, %r20, %r8;
	cvta.to.global.u64 	%rd46, %rd54;
	mul.wide.s32 	%rd47, %r83, 4;
	add.s64 	%rd48, %rd46, %rd47;
	ld.global.f32 	%f33, [%rd48];
	mul.f32 	%f34, %f24, %f33;
	fma.rn.f32 	%f35, %f23, %f30, %f34;
	fma.rn.f32 	%f36, %f32, %f35, %f31;
	st.global.f32 	[%rd44], %f36;
	ld.global.f32 	%f37, [%rd48];
	mul.f32 	%f38, %f25, %f37;
	mul.f32 	%f39, %f26, %f30;
	sub.f32 	%f40, %f38, %f39;
	st.global.f32 	[%rd48], %f40;
$L__BB2_4:
	ret;

}
	// .globl	Order1_yplus
.visible .entry Order1_yplus(
	.param .u32 Order1_yplus_param_0,
	.param .u32 Order1_yplus_param_1,
	.param .u32 Order1_yplus_param_2,
	.param .u32 Order1_yplus_param_3,
	.param .u32 Order1_yplus_param_4,
	.param .u32 Order1_yplus_param_5,
	.param .u32 Order1_yplus_param_6,
	.param .u32 Order1_yplus_param_7,
	.param .u32 Order1_yplus_param_8,
	.param .u32 Order1_yplus_param_9,
	.param .u32 Order1_yplus_param_10,
	.param .u32 Order1_yplus_param_11,
	.param .u32 Order1_yplus_param_12,
	.param .u64 .ptr .align 1 Order1_yplus_param_13,
	.param .u64 .ptr .align 1 Order1_yplus_param_14,
	.param .u64 .ptr .align 1 Order1_yplus_param_15,
	.param .u64 .ptr .align 1 Order1_yplus_param_16,
	.param .u64 .ptr .align 1 Order1_yplus_param_17,
	.param .u64 .ptr .align 1 Order1_yplus_param_18,
	.param .u64 .ptr .align 1 Order1_yplus_param_19,
	.param .u64 .ptr .align 1 Order1_yplus_param_20,
	.param .u64 .ptr .align 1 Order1_yplus_param_21,
	.param .u64 .ptr .align 1 Order1_yplus_param_22,
	.param .u64 .ptr .align 1 Order1_yplus_param_23,
	.param .u64 .ptr .align 1 Order1_yplus_param_24,
	.param .f32 Order1_yplus_param_25,
	.param .u64 .ptr .align 1 Order1_yplus_param_26,
	.param .u32 Order1_yplus_param_27,
	.param .u32 Order1_yplus_param_28,
	.param .u32 Order1_yplus_param_29,
	.param .u32 Order1_yplus_param_30
)
{
	.reg .pred 	%p<15>;
	.reg .b32 	%r<86>;
	.reg .b32 	%f<41>;
	.reg .b64 	%rd<55>;

	ld.param.u32 	%r12, [Order1_yplus_param_0];
	ld.param.u32 	%r25, [Order1_yplus_param_1];
	ld.param.u32 	%r13, [Order1_yplus_param_2];
	ld.param.u32 	%r26, [Order1_yplus_param_3];
	ld.param.u32 	%r14, [Order1_yplus_param_4];
	ld.param.u32 	%r27, [Order1_yplus_param_5];
	ld.param.u32 	%r15, [Order1_yplus_param_6];
	ld.param.u32 	%r16, [Order1_yplus_param_7];
	ld.param.u32 	%r17, [Order1_yplus_param_8];
	ld.param.u32 	%r18, [Order1_yplus_param_9];
	ld.param.u32 	%r19, [Order1_yplus_param_10];
	ld.param.u32 	%r20, [Order1_yplus_param_11];
	ld.param.u64 	%rd12, [Order1_yplus_param_21];
	ld.param.u64 	%rd13, [Order1_yplus_param_22];
	ld.param.u64 	%rd14, [Order1_yplus_param_23];
	ld.param.u64 	%rd15, [Order1_yplus_param_24];
	ld.param.f32 	%f1, [Order1_yplus_param_25];
	ld.param.u64 	%rd16, [Order1_yplus_param_26];
	ld.param.u32 	%r24, [Order1_yplus_param_30];
	cvta.to.global.u64 	%rd1, %rd16;
	cvta.to.global.u64 	%rd2, %rd15;
	cvta.to.global.u64 	%rd3, %rd14;
	cvta.to.global.u64 	%rd4, %rd13;
	cvta.to.global.u64 	%rd5, %rd12;
	mov.u32 	%r28, %ctaid.x;
	mov.u32 	%r29, %ntid.x;
	mov.u32 	%r30, %tid.x;
	mad.lo.s32 	%r31, %r28, %r29, %r30;
	mul.lo.s32 	%r32, %r16, %r15;
	mul.lo.s32 	%r33, %r32, %r17;
	div.s32 	%r1, %r31, %r33;
	mul.lo.s32 	%r34, %r1, %r33;
	sub.s32 	%r35, %r31, %r34;
	mul.lo.s32 	%r36, %r17, %r16;
	div.s32 	%r37, %r35, %r36;
	mul.lo.s32 	%r38, %r37, %r36;
	sub.s32 	%r39, %r35, %r38;
	div.s32 	%r40, %r39, %r17;
	mul.lo.s32 	%r41, %r40, %r17;
	sub.s32 	%r42, %r39, %r41;
	mul.lo.s32 	%r43, %r19, %r18;
	mul.lo.s32 	%r44, %r43, %r20;
	div.s32 	%r5, %r31, %r44;
	mul.lo.s32 	%r45, %r5, %r44;
	sub.s32 	%r46, %r31, %r45;
	mul.lo.s32 	%r47, %r20, %r19;
	div.s32 	%r6, %r46, %r47;
	mul.lo.s32 	%r48, %r6, %r47;
	sub.s32 	%r49, %r46, %r48;
	div.s32 	%r7, %r49, %r20;
	mul.lo.s32 	%r50, %r7, %r20;
	sub.s32 	%r8, %r49, %r50;
	sub.s32 	%r51, %r25, %r12;
	sub.s32 	%r52, %r26, %r13;
	sub.s32 	%r53, %r27, %r14;
	setp.ge.s32 	%p1, %r1, %r24;
	setp.ge.s32 	%p2, %r37, %r51;
	or.pred  	%p3, %p1, %p2;
	setp.ge.s32 	%p4, %r40, %r52;
	or.pred  	%p5, %p3, %p4;
	setp.ge.s32 	%p6, %r42, %r53;
	or.pred  	%p7, %p5, %p6;
	@%p7 bra 	$L__BB3_2;
	ld.param.u32 	%r84, [Order1_yplus_param_29];
	ld.param.u32 	%r82, [Order1_yplus_param_28];
	ld.param.u32 	%r80, [Order1_yplus_param_27];
	ld.param.u64 	%rd53, [Order1_yplus_param_19];
	ld.param.u64 	%rd51, [Order1_yplus_param_16];
	ld.param.u64 	%rd50, [Order1_yplus_param_15];
	cvta.to.global.u64 	%rd17, %rd50;
	cvta.to.global.u64 	%rd18, %rd51;
	cvta.to.global.u64 	%rd19, %rd53;
	add.s32 	%r54, %r40, %r13;
	add.s32 	%r55, %r42, %r14;
	mul.wide.s32 	%rd20, %r40, 4;
	add.s64 	%rd21, %rd5, %rd20;
	ld.global.nc.f32 	%f2, [%rd21];
	add.f32 	%f3, %f2, 0fBF800000;
	add.s64 	%rd22, %rd4, %rd20;
	ld.global.nc.f32 	%f4, [%rd22];
	add.s64 	%rd23, %rd3, %rd20;
	ld.global.nc.f32 	%f5, [%rd23];
	add.s64 	%rd24, %rd2, %rd20;
	ld.global.nc.f32 	%f6, [%rd24];
	mad.lo.s32 	%r56, %r1, %r80, %r12;
	add.s32 	%r57, %r56, %r37;
	mul.lo.s32 	%r58, %r84, %r82;
	mul.lo.s32 	%r59, %r54, %r84;
	add.s32 	%r60, %r59, %r84;
	mad.lo.s32 	%r61, %r58, %r57, %r55;
	add.s32 	%r62, %r61, %r60;
	mul.wide.s32 	%rd25, %r62, 4;
	add.s64 	%rd26, %rd17, %rd25;
	ld.global.nc.f32 	%f7, [%rd26];
	add.s32 	%r63, %r61, %r59;
	mul.wide.s32 	%rd27, %r63, 4;
	add.s64 	%rd28, %rd17, %rd27;
	ld.global.nc.f32 	%f8, [%rd28];
	sub.f32 	%f9, %f7, %f8;
	div.rn.f32 	%f10, %f9, %f1;
	add.s64 	%rd29, %rd18, %rd27;
	ld.global.f32 	%f11, [%rd29];
	add.s64 	%rd30, %rd1, %rd27;
	ld.global.f32 	%f12, [%rd30];
	mad.lo.s32 	%r64, %r1, %r15, %r37;
	mad.lo.s32 	%r65, %r64, %r16, %r40;
	mad.lo.s32 	%r66, %r65, %r17, %r42;
	mul.wide.s32 	%rd31, %r66, 4;
	add.s64 	%rd32, %rd19, %rd31;
	ld.global.f32 	%f13, [%rd32];
	mul.f32 	%f14, %f4, %f13;
	fma.rn.f32 	%f15, %f3, %f10, %f14;
	mul.f32 	%f16, %f12, %f15;
	sub.f32 	%f17, %f11, %f16;
	st.global.f32 	[%rd29], %f17;
	ld.global.f32 	%f18, [%rd32];
	mul.f32 	%f19, %f5, %f18;
	mul.f32 	%f20, %f6, %f10;
	sub.f32 	%f21, %f19, %f20;
	st.global.f32 	[%rd32], %f21;
$L__BB3_2:
	setp.ge.s32 	%p8, %r5, %r24;
	setp.ge.s32 	%p9, %r6, %r51;
	or.pred  	%p10, %p8, %p9;
	setp.ge.s32 	%p11, %r7, %r52;
	or.pred  	%p12, %p10, %p11;
	setp.ge.s32 	%p13, %r8, %r53;
	or.pred  	%p14, %p12, %p13;
	@%p14 bra 	$L__BB3_4;
	ld.param.u32 	%r85, [Order1_yplus_param_29];
	ld.param.u32 	%r83, [Order1_yplus_param_28];
	ld.param.u32 	%r81, [Order1_yplus_param_27];
	ld.param.u64 	%rd54, [Order1_yplus_param_20];
	ld.param.u64 	%rd52, [Order1_yplus_param_18];
	ld.param.u64 	%rd49, [Order1_yplus_param_13];
	cvta.to.global.u64 	%rd33, %rd49;
	add.s32 	%r67, %r7, %r13;
	add.s32 	%r68, %r8, %r14;
	mul.wide.s32 	%rd34, %r7, 4;
	add.s64 	%rd35, %rd5, %rd34;
	ld.global.nc.f32 	%f22, [%rd35];
	add.f32 	%f23, %f22, 0fBF800000;
	add.s64 	%rd36, %rd4, %rd34;
	ld.global.nc.f32 	%f24, [%rd36];
	add.s64 	%rd37, %rd3, %rd34;
	ld.global.nc.f32 	%f25, [%rd37];
	add.s64 	%rd38, %rd2, %rd34;
	ld.global.nc.f32 	%f26, [%rd38];
	mad.lo.s32 	%r69, %r5, %r81, %r12;
	add.s32 	%r70, %r69, %r6;
	mul.lo.s32 	%r71, %r85, %r83;
	mul.lo.s32 	%r72, %r67, %r85;
	add.s32 	%r73, %r72, %r85;
	mad.lo.s32 	%r74, %r71, %r70, %r68;
	add.s32 	%r75, %r74, %r73;
	mul.wide.s32 	%rd39, %r75, 4;
	add.s64 	%rd40, %rd33, %rd39;
	ld.global.nc.f32 	%f27, [%rd40];
	add.s32 	%r76, %r74, %r72;
	mul.wide.s32 	%rd41, %r76, 4;
	add.s64 	%rd42, %rd33, %rd41;
	ld.global.nc.f32 	%f28, [%rd42];
	sub.f32 	%f29, %f27, %f28;
	div.rn.f32 	%f30, %f29, %f1;
	cvta.to.global.u64 	%rd43, %rd52;
	add.s64 	%rd44, %rd43, %rd41;
	ld.global.f32 	%f31, [%rd44];
	add.s64 	%rd45, %rd1, %rd41;
	ld.global.f32 	%f32, [%rd45];
	mad.lo.s32 	%r77, %r5, %r18, %r6;
	mad.lo.s32 	%r78, %r77, %r19, %r7;
	mad.lo.s32 	%r79, %r78, %r20, %r8;
	cvta.to.global.u64 	%rd46, %rd54;
	mul.wide.s32 	%rd47, %r79, 4;
	add.s64 	%rd48, %rd46, %rd47;
	ld.global.f32 	%f33, [%rd48];
	mul.f32 	%f34, %f24, %f33;
	fma.rn.f32 	%f35, %f23, %f30, %f34;
	fma.rn.f32 	%f36, %f32, %f35, %f31;
	st.global.f32 	[%rd44], %f36;
	ld.global.f32 	%f37, [%rd48];
	mul.f32 	%f38, %f25, %f37;
	mul.f32 	%f39, %f26, %f30;
	sub.f32 	%f40, %f38, %f39;
	st.global.f32 	[%rd48], %f40;
$L__BB3_4:
	ret;

}
	// .globl	Order1_zminus
.visible .entry Order1_zminus(
	.param .u32 Order1_zminus_param_0,
	.param .u32 Order1_zminus_param_1,
	.param .u32 Order1_zminus_param_2,
	.param .u32 Order1_zminus_param_3,
	.param .u32 Order1_zminus_param_4,
	.param .u32 Order1_zminus_param_5,
	.param .u32 Order1_zminus_param_6,
	.param .u32 Order1_zminus_param_7,
	.param .u32 Order1_zminus_param_8,
	.param .u32 Order1_zminus_param_9,
	.param .u32 Order1_zminus_param_10,
	.param .u32 Order1_zminus_param_11,
	.param .u32 Order1_zminus_param_12,
	.param .u64 .ptr .align 1 Order1_zminus_param_13,
	.param .u64 .ptr .align 1 Order1_zminus_param_14,
	.param .u64 .ptr .align 1 Order1_zminus_param_15,
	.param .u64 .ptr .align 1 Order1_zminus_param_16,
	.param .u64 .ptr .align 1 Order1_zminus_param_17,
	.param .u64 .ptr .align 1 Order1_zminus_param_18,
	.param .u64 .ptr .align 1 Order1_zminus_param_19,
	.param .u64 .ptr .align 1 Order1_zminus_param_20,
	.param .u64 .ptr .align 1 Order1_zminus_param_21,
	.param .u64 .ptr .align 1 Order1_zminus_param_22,
	.param .u64 .ptr .align 1 Order1_zminus_param_23,
	.param .u64 .ptr .align 1 Order1_zminus_param_24,
	.param .f32 Order1_zminus_param_25,
	.param .u64 .ptr .align 1 Order1_zminus_param_26,
	.param .u32 Order1_zminus_param_27,
	.param .u32 Order1_zminus_param_28,
	.param .u32 Order1_zminus_param_29,
	.param .u32 Order1_zminus_param_30
)
{
	.reg .pred 	%p<15>;
	.reg .b32 	%r<78>;
	.reg .b32 	%f<41>;
	.reg .b64 	%rd<53>;

	ld.param.u32 	%r12, [Order1_zminus_param_0];
	ld.param.u32 	%r25, [Order1_zminus_param_1];
	ld.param.u32 	%r13, [Order1_zminus_param_2];
	ld.param.u32 	%r26, [Order1_zminus_param_3];
	ld.param.u32 	%r27, [Order1_zminus_param_4];
	ld.param.u32 	%r14, [Order1_zminus_param_5];
	ld.param.u32 	%r15, [Order1_zminus_param_6];
	ld.param.u32 	%r16, [Order1_zminus_param_7];
	ld.param.u32 	%r17, [Order1_zminus_param_8];
	ld.param.u32 	%r18, [Order1_zminus_param_9];
	ld.param.u32 	%r19, [Order1_zminus_param_10];
	ld.param.u32 	%r20, [Order1_zminus_param_11];
	ld.param.u64 	%rd12, [Order1_zminus_param_21];
	ld.param.u64 	%rd13, [Order1_zminus_param_22];
	ld.param.u64 	%rd14, [Order1_zminus_param_23];
	ld.param.u64 	%rd15, [Order1_zminus_param_24];
	ld.param.f32 	%f1, [Order1_zminus_param_25];
	ld.param.u64 	%rd16, [Order1_zminus_param_26];
	ld.param.u32 	%r23, [Order1_zminus_param_29];
	ld.param.u32 	%r24, [Order1_zminus_param_30];
	cvta.to.global.u64 	%rd1, %rd16;
	cvta.to.global.u64 	%rd2, %rd15;
	cvta.to.global.u64 	%rd3, %rd14;
	cvta.to.global.u64 	%rd4, %rd13;
	cvta.to.global.u64 	%rd5, %rd12;
	mov.u32 	%r28, %ctaid.x;
	mov.u32 	%r29, %ntid.x;
	mov.u32 	%r30, %tid.x;
	mad.lo.s32 	%r31, %r28, %r29, %r30;
	mul.lo.s32 	%r32, %r16, %r15;
	mul.lo.s32 	%r33, %r32, %r17;
	div.s32 	%r1, %r31, %r33;
	mul.lo.s32 	%r34, %r1, %r33;
	sub.s32 	%r35, %r31, %r34;
	mul.lo.s32 	%r36, %r17, %r16;
	div.s32 	%r37, %r35, %r36;
	mul.lo.s32 	%r38, %r37, %r36;
	sub.s32 	%r39, %r35, %r38;
	div.s32 	%r40, %r39, %r17;
	mul.lo.s32 	%r41, %r40, %r17;
	sub.s32 	%r42, %r39, %r41;
	mul.lo.s32 	%r43, %r19, %r18;
	mul.lo.s32 	%r44, %r43, %r20;
	div.s32 	%r5, %r31, %r44;
	mul.lo.s32 	%r45, %r5, %r44;
	sub.s32 	%r46, %r31, %r45;
	mul.lo.s32 	%r47, %r20, %r19;
	div.s32 	%r6, %r46, %r47;
	mul.lo.s32 	%r48, %r6, %r47;
	sub.s32 	%r49, %r46, %r48;
	div.s32 	%r7, %r49, %r20;
	mul.lo.s32 	%r50, %r7, %r20;
	sub.s32 	%r8, %r49, %r50;
	sub.s32 	%r51, %r25, %r12;
	sub.s32 	%r52, %r26, %r13;
	sub.s32 	%r53, %r14, %r27;
	setp.ge.s32 	%p1, %r1, %r24;
	setp.ge.s32 	%p2, %r37, %r51;
	or.pred  	%p3, %p1, %p2;
	setp.ge.s32 	%p4, %r40, %r52;
	or.pred  	%p5, %p3, %p4;
	setp.ge.s32 	%p6, %r42, %r53;
	or.pred  	%p7, %p5, %p6;
	@%p7 bra 	$L__BB4_2;
	ld.param.u32 	%r76, [Order1_zminus_param_28];
	ld.param.u32 	%r74, [Order1_zminus_param_27];
	ld.param.u64 	%rd51, [Order1_zminus_param_19];
	ld.param.u64 	%rd49, [Order1_zminus_param_16];
	ld.param.u64 	%rd48, [Order1_zminus_param_14];
	cvta.to.global.u64 	%rd17, %rd48;
	cvta.to.global.u64 	%rd18, %rd49;
	cvta.to.global.u64 	%rd19, %rd51;
	mul.wide.s32 	%rd20, %r42, 4;
	add.s64 	%rd21, %rd5, %rd20;
	ld.global.nc.f32 	%f2, [%rd21];
	add.f32 	%f3, %f2, 0fBF800000;
	add.s64 	%rd22, %rd4, %rd20;
	ld.global.nc.f32 	%f4, [%rd22];
	add.s64 	%rd23, %rd3, %rd20;
	ld.global.nc.f32 	%f5, [%rd23];
	add.s64 	%rd24, %rd2, %rd20;
	ld.global.nc.f32 	%f6, [%rd24];
	mad.lo.s32 	%r54, %r1, %r74, %r12;
	add.s32 	%r55, %r54, %r37;
	add.s32 	%r56, %r40, %r13;
	mad.lo.s32 	%r57, %r55, %r76, %r56;
	sub.s32 	%r58, %r14, %r42;
	mad.lo.s32 	%r59, %r57, %r23, %r58;
	mul.wide.s32 	%rd25, %r59, 4;
	add.s64 	%rd26, %rd17, %rd25;
	ld.global.nc.f32 	%f7, [%rd26];
	add.s32 	%r60, %r59, -1;
	ld.global.nc.f32 	%f8, [%rd26+-4];
	sub.f32 	%f9, %f7, %f8;
	div.rn.f32 	%f10, %f9, %f1;
	mul.wide.s32 	%rd27, %r60, 4;
	add.s64 	%rd28, %rd18, %rd27;
	ld.global.f32 	%f11, [%rd28];
	add.s64 	%rd29, %rd1, %rd27;
	ld.global.f32 	%f12, [%rd29];
	mad.lo.s32 	%r61, %r1, %r15, %r37;
	mad.lo.s32 	%r62, %r61, %r16, %r40;
	mad.lo.s32 	%r63, %r62, %r17, %r42;
	mul.wide.s32 	%rd30, %r63, 4;
	add.s64 	%rd31, %rd19, %rd30;
	ld.global.f32 	%f13, [%rd31];
	mul.f32 	%f14, %f4, %f13;
	fma.rn.f32 	%f15, %f3, %f10, %f14;
	fma.rn.f32 	%f16, %f12, %f15, %f11;
	st.global.f32 	[%rd28], %f16;
	ld.global.f32 	%f17, [%rd31];
	mul.f32 	%f18, %f5, %f17;
	mul.f32 	%f19, %f6, %f10;
	sub.f32 	%f20, %f18, %f19;
	st.global.f32 	[%rd31], %f20;
$L__BB4_2:
	setp.ge.s32 	%p8, %r5, %r24;
	setp.ge.s32 	%p9, %r6, %r51;
	or.pred  	%p10, %p8, %p9;
	setp.ge.s32 	%p11, %r7, %r52;
	or.pred  	%p12, %p10, %p11;
	setp.ge.s32 	%p13, %r8, %r53;
	or.pred  	%p14, %p12, %p13;
	@%p14 bra 	$L__BB4_4;
	ld.param.u32 	%r77, [Order1_zminus_param_28];
	ld.param.u32 	%r75, [Order1_zminus_param_27];
	ld.param.u64 	%rd52, [Order1_zminus_param_20];
	ld.param.u64 	%rd50, [Order1_zminus_param_17];
	ld.param.u64 	%rd47, [Order1_zminus_param_13];
	mul.wide.s32 	%rd32, %r8, 4;
	add.s64 	%rd33, %rd5, %rd32;
	ld.global.nc.f32 	%f21, [%rd33];
	add.f32 	%f22, %f21, 0fBF800000;
	add.s64 	%rd34, %rd4, %rd32;
	ld.global.nc.f32 	%f23, [%rd34];
	add.s64 	%rd35, %rd3, %rd32;
	ld.global.nc.f32 	%f24, [%rd35];
	add.s64 	%rd36, %rd2, %rd32;
	ld.global.nc.f32 	%f25, [%rd36];
	mad.lo.s32 	%r64, %r5, %r75, %r12;
	add.s32 	%r65, %r64, %r6;
	add.s32 	%r66, %r7, %r13;
	mad.lo.s32 	%r67, %r65, %r77, %r66;
	sub.s32 	%r68, %r14, %r8;
	mad.lo.s32 	%r69, %r67, %r23, %r68;
	cvta.to.global.u64 	%rd37, %rd47;
	mul.wide.s32 	%rd38, %r69, 4;
	add.s64 	%rd39, %rd37, %rd38;
	ld.global.nc.f32 	%f26, [%rd39];
	add.s32 	%r70, %r69, -1;
	ld.global.nc.f32 	%f27, [%rd39+-4];
	sub.f32 	%f28, %f26, %f27;
	div.rn.f32 	%f29, %f28, %f1;
	cvta.to.global.u64 	%rd40, %rd50;
	mul.wide.s32 	%rd41, %r70, 4;
	add.s64 	%rd42, %rd40, %rd41;
	ld.global.f32 	%f30, [%rd42];
	add.s64 	%rd43, %rd1, %rd41;
	ld.global.f32 	%f31, [%rd43];
	mad.lo.s32 	%r71, %r5, %r18, %r6;
	mad.lo.s32 	%r72, %r71, %r19, %r7;
	mad.lo.s32 	%r73, %r72, %r20, %r8;
	cvta.to.global.u64 	%rd44, %rd52;
	mul.wide.s32 	%rd45, %r73, 4;
	add.s64 	%rd46, %rd44, %rd45;
	ld.global.f32 	%f32, [%rd46];
	mul.f32 	%f33, %f23, %f32;
	fma.rn.f32 	%f34, %f22, %f29, %f33;
	mul.f32 	%f35, %f31, %f34;
	sub.f32 	%f36, %f30, %f35;
	st.global.f32 	[%rd42], %f36;
	ld.global.f32 	%f37, [%rd46];
	mul.f32 	%f38, %f24, %f37;
	mul.f32 	%f39, %f25, %f29;
	sub.f32 	%f40, %f38, %f39;
	st.global.f32 	[%rd46], %f40;
$L__BB4_4:
	ret;

}
	// .globl	Order1_zplus
.visible .entry Order1_zplus(
	.param .u32 Order1_zplus_param_0,
	.param .u32 Order1_zplus_param_1,
	.param .u32 Order1_zplus_param_2,
	.param .u32 Order1_zplus_param_3,
	.param .u32 Order1_zplus_param_4,
	.param .u32 Order1_zplus_param_5,
	.param .u32 Order1_zplus_param_6,
	.param .u32 Order1_zplus_param_7,
	.param .u32 Order1_zplus_param_8,
	.param .u32 Order1_zplus_param_9,
	.param .u32 Order1_zplus_param_10,
	.param .u32 Order1_zplus_param_11,
	.param .u32 Order1_zplus_param_12,
	.param .u64 .ptr .align 1 Order1_zplus_param_13,
	.param .u64 .ptr .align 1 Order1_zplus_param_14,
	.param .u64 .ptr .align 1 Order1_zplus_param_15,
	.param .u64 .ptr .align 1 Order1_zplus_param_16,
	.param .u64 .ptr .align 1 Order1_zplus_param_17,
	.param .u64 .ptr .align 1 Order1_zplus_param_18,
	.param .u64 .ptr .align 1 Order1_zplus_param_19,
	.param .u64 .ptr .align 1 Order1_zplus_param_20,
	.param .u64 .ptr .align 1 Order1_zplus_param_21,
	.param .u64 .ptr .align 1 Order1_zplus_param_22,
	.param .u64 .ptr .align 1 Order1_zplus_param_23,
	.param .u64 .ptr .align 1 Order1_zplus_param_24,
	.param .f32 Order1_zplus_param_25,
	.param .u64 .ptr .align 1 Order1_zplus_param_26,
	.param .u32 Order1_zplus_param_27,
	.param .u32 Order1_zplus_param_28,
	.param .u32 Order1_zplus_param_29,
	.param .u32 Order1_zplus_param_30
)
{
	.reg .pred 	%p<15>;
	.reg .b32 	%r<80>;
	.reg .b32 	%f<43>;
	.reg .b64 	%rd<64>;

	ld.param.u32 	%r12, [Order1_zplus_param_0];
	ld.param.u32 	%r25, [Order1_zplus_param_1];
	ld.param.u32 	%r13, [Order1_zplus_param_2];
	ld.param.u32 	%r26, [Order1_zplus_param_3];
	ld.param.u32 	%r14, [Order1_zplus_param_4];
	ld.param.u32 	%r27, [Order1_zplus_param_5];
	ld.param.u32 	%r15, [Order1_zplus_param_6];
	ld.param.u32 	%r16, [Order1_zplus_param_7];
	ld.param.u32 	%r17, [Order1_zplus_param_8];
	ld.param.u32 	%r18, [Order1_zplus_param_9];
	ld.param.u32 	%r19, [Order1_zplus_param_10];
	ld.param.u32 	%r20, [Order1_zplus_param_11];
	ld.param.u64 	%rd12, [Order1_zplus_param_21];
	ld.param.u64 	%rd13, [Order1_zplus_param_23];
	ld.param.u64 	%rd14, [Order1_zplus_param_24];
	ld.param.u64 	%rd15, [Order1_zplus_param_26];
	ld.param.u32 	%r24, [Order1_zplus_param_30];
	cvta.to.global.u64 	%rd1, %rd15;
	cvta.to.global.u64 	%rd2, %rd14;
	cvta.to.global.u64 	%rd3, %rd13;
	cvta.to.global.u64 	%rd4, %rd12;
	mov.u32 	%r28, %ctaid.x;
	mov.u32 	%r29, %ntid.x;
	mov.u32 	%r30, %tid.x;
	mad.lo.s32 	%r31, %r28, %r29, %r30;
	mul.lo.s32 	%r32, %r16, %r15;
	mul.lo.s32 	%r33, %r32, %r17;
	div.s32 	%r1, %r31, %r33;
	mul.lo.s32 	%r34, %r1, %r33;
	sub.s32 	%r35, %r31, %r34;
	mul.lo.s32 	%r36, %r17, %r16;
	div.s32 	%r37, %r35, %r36;
	mul.lo.s32 	%r38, %r37, %r36;
	sub.s32 	%r39, %r35, %r38;
	div.s32 	%r40, %r39, %r17;
	mul.lo.s32 	%r41, %r40, %r17;
	sub.s32 	%r42, %r39, %r41;
	mul.lo.s32 	%r43, %r19, %r18;
	mul.lo.s32 	%r44, %r43, %r20;
	div.s32 	%r5, %r31, %r44;
	mul.lo.s32 	%r45, %r5, %r44;
	sub.s32 	%r46, %r31, %r45;
	mul.lo.s32 	%r47, %r20, %r19;
	div.s32 	%r6, %r46, %r47;
	mul.lo.s32 	%r48, %r6, %r47;
	sub.s32 	%r49, %r46, %r48;
	div.s32 	%r7, %r49, %r20;
	mul.lo.s32 	%r50, %r7, %r20;
	sub.s32 	%r8, %r49, %r50;
	sub.s32 	%r51, %r25, %r12;
	sub.s32 	%r52, %r26, %r13;
	sub.s32 	%r53, %r27, %r14;
	setp.ge.s32 	%p1, %r1, %r24;
	setp.ge.s32 	%p2, %r37, %r51;
	or.pred  	%p3, %p1, %p2;
	setp.ge.s32 	%p4, %r40, %r52;
	or.pred  	%p5, %p3, %p4;
	setp.ge.s32 	%p6, %r42, %r53;
	or.pred  	%p7, %p5, %p6;
	@%p7 bra 	$L__BB5_2;
	ld.param.u32 	%r78, [Order1_zplus_param_29];
	ld.param.u32 	%r76, [Order1_zplus_param_28];
	ld.param.u32 	%r74, [Order1_zplus_param_27];
	ld.param.f32 	%f41, [Order1_zplus_param_25];
	ld.param.u64 	%rd62, [Order1_zplus_param_22];
	ld.param.u64 	%rd60, [Order1_zplus_param_19];
	ld.param.u64 	%rd58, [Order1_zplus_param_16];
	ld.param.u64 	%rd57, [Order1_zplus_param_14];
	cvta.to.global.u64 	%rd16, %rd57;
	cvta.to.global.u64 	%rd17, %rd58;
	cvta.to.global.u64 	%rd18, %rd60;
	add.s32 	%r54, %r42, %r14;
	mul.wide.s32 	%rd19, %r42, 4;
	add.s64 	%rd20, %rd4, %rd19;
	ld.global.nc.f32 	%f2, [%rd20];
	add.f32 	%f3, %f2, 0fBF800000;
	cvta.to.global.u64 	%rd21, %rd62;
	add.s64 	%rd22, %rd21, %rd19;
	ld.global.nc.f32 	%f4, [%rd22];
	add.s64 	%rd23, %rd3, %rd19;
	ld.global.nc.f32 	%f5, [%rd23];
	add.s64 	%rd24, %rd2, %rd19;
	ld.global.nc.f32 	%f6, [%rd24];
	mad.lo.s32 	%r55, %r1, %r74, %r12;
	add.s32 	%r56, %r55, %r37;
	add.s32 	%r57, %r40, %r13;
	mad.lo.s32 	%r58, %r56, %r76, %r57;
	mul.lo.s32 	%r59, %r58, %r78;
	cvt.s64.s32 	%rd25, %r59;
	cvt.s64.s32 	%rd26, %r54;
	add.s64 	%rd27, %rd26, %rd25;
	shl.b64 	%rd28, %rd27, 2;
	add.s64 	%rd29, %rd16, %rd28;
	ld.global.nc.f32 	%f7, [%rd29+4];
	add.s32 	%r60, %r59, %r54;
	mul.wide.s32 	%rd30, %r60, 4;
	add.s64 	%rd31, %rd16, %rd30;
	ld.global.nc.f32 	%f8, [%rd31];
	sub.f32 	%f9, %f7, %f8;
	div.rn.f32 	%f10, %f9, %f41;
	add.s64 	%rd32, %rd17, %rd30;
	ld.global.f32 	%f11, [%rd32];
	add.s64 	%rd33, %rd1, %rd30;
	ld.global.f32 	%f12, [%rd33];
	mad.lo.s32 	%r61, %r1, %r15, %r37;
	mad.lo.s32 	%r62, %r61, %r16, %r40;
	mad.lo.s32 	%r63, %r62, %r17, %r42;
	mul.wide.s32 	%rd34, %r63, 4;
	add.s64 	%rd35, %rd18, %rd34;
	ld.global.f32 	%f13, [%rd35];
	mul.f32 	%f14, %f4, %f13;
	fma.rn.f32 	%f15, %f3, %f10, %f14;
	fma.rn.f32 	%f16, %f12, %f15, %f11;
	st.global.f32 	[%rd32], %f16;
	ld.global.f32 	%f17, [%rd35];
	mul.f32 	%f18, %f5, %f17;
	mul.f32 	%f19, %f6, %f10;
	sub.f32 	%f20, %f18, %f19;
	st.global.f32 	[%rd35], %f20;
$L__BB5_2:
	setp.ge.s32 	%p8, %r5, %r24;
	setp.ge.s32 	%p9, %r6, %r51;
	or.pred  	%p10, %p8, %p9;
	setp.ge.s32 	%p11, %r7, %r52;
	or.pred  	%p12, %p10, %p11;
	setp.ge.s32 	%p13, %r8, %r53;
	or.pred  	%p14, %p12, %p13;
	@%p14 bra 	$L__BB5_4;
	ld.param.u32 	%r79, [Order1_zplus_param_29];
	ld.param.u32 	%r77, [Order1_zplus_param_28];
	ld.param.u32 	%r75, [Order1_zplus_param_27];
	ld.param.f32 	%f42, [Order1_zplus_param_25];
	ld.param.u64 	%rd63, [Order1_zplus_param_22];
	ld.param.u64 	%rd61, [Order1_zplus_param_20];
	ld.param.u64 	%rd59, [Order1_zplus_param_17];
	ld.param.u64 	%rd56, [Order1_zplus_param_13];
	cvta.to.global.u64 	%rd36, %rd56;
	add.s32 	%r64, %r8, %r14;
	mul.wide.s32 	%rd37, %r8, 4;
	add.s64 	%rd38, %rd4, %rd37;
	ld.global.nc.f32 	%f21, [%rd38];
	add.f32 	%f22, %f21, 0fBF800000;
	cvta.to.global.u64 	%rd39, %rd63;
	add.s64 	%rd40, %rd39, %rd37;
	ld.global.nc.f32 	%f23, [%rd40];
	add.s64 	%rd41, %rd3, %rd37;
	ld.global.nc.f32 	%f24, [%rd41];
	add.s64 	%rd42, %rd2, %rd37;
	ld.global.nc.f32 	%f25, [%rd42];
	mad.lo.s32 	%r65, %r5, %r75, %r12;
	add.s32 	%r66, %r65, %r6;
	add.s32 	%r67, %r7, %r13;
	mad.lo.s32 	%r68, %r66, %r77, %r67;
	mul.lo.s32 	%r69, %r68, %r79;
	cvt.s64.s32 	%rd43, %r69;
	cvt.s64.s32 	%rd44, %r64;
	add.s64 	%rd45, %rd44, %rd43;
	shl.b64 	%rd46, %rd45, 2;
	add.s64 	%rd47, %rd36, %rd46;
	ld.global.nc.f32 	%f26, [%rd47+4];
	add.s32 	%r70, %r69, %r64;
	mul.wide.s32 	%rd48, %r70, 4;
	add.s64 	%rd49, %rd36, %rd48;
	ld.global.nc.f32 	%f27, [%rd49];
	sub.f32 	%f28, %f26, %f27;
	div.rn.f32 	%f29, %f28, %f42;
	cvta.to.global.u64 	%rd50, %rd59;
	add.s64 	%rd51, %rd50, %rd48;
	ld.global.f32 	%f30, [%rd51];
	add.s64 	%rd52, %rd1, %rd48;
	ld.global.f32 	%f31, [%rd52];
	mad.lo.s32 	%r71, %r5, %r18, %r6;
	mad.lo.s32 	%r72, %r71, %r19, %r7;
	mad.lo.s32 	%r73, %r72, %r20, %r8;
	cvta.to.global.u64 	%rd53, %rd61;
	mul.wide.s32 	%rd54, %r73, 4;
	add.s64 	%rd55, %rd53, %rd54;
	ld.global.f32 	%f32, [%rd55];
	mul.f32 	%f33, %f23, %f32;
	fma.rn.f32 	%f34, %f22, %f29, %f33;
	mul.f32 	%f35, %f31, %f34;
	sub.f32 	%f36, %f30, %f35;
	st.global.f32 	[%rd51], %f36;
	ld.global.f32 	%f37, [%rd55];
	mul.f32 	%f38, %f24, %f37;
	mul.f32 	%f39, %f25, %f29;
	sub.f32 	%f40, %f38, %f39;
	st.global.f32 	[%rd55], %f40;
$L__BB5_4:
	ret;

}


// ===== COMPILED SASS (sm_100) =====

	.target	sm_100

	.elftype	@"ET_EXEC"


//--------------------- .note.nv.tkinfo           --------------------------
	.section	.note.nv.tkinfo,"",@"SHT_NOTE"
	.sectionflags	@"SHF_NOTE_NV_TKINFO"
	.tkinfo
        /*0018*/ 	.word	0x00000002
        /*0030*/ 	.string	""
        /*0030*/ 	.string	"ptxas"
        /*0030*/ 	.string	"Cuda compilation tools, release 13.0, V13.0.88"
        /*0030*/ 	.string	"Build cuda_13.0.r13.0/compiler.36424714_0"
        /*0030*/ 	.string	"-arch sm_100 -m 64 "



//--------------------- .note.nv.cuinfo           --------------------------
	.section	.note.nv.cuinfo,"",@"SHT_NOTE"
	.sectionflags	@"SHF_NOTE_NV_CUINFO"
        /*0018*/ 	.short	0x0002
        /*001a*/ 	.short	0x0064
        /*001c*/ 	.short	0x0082
	.zero		2


//--------------------- .nv.info                  --------------------------
	.section	.nv.info,"",@"SHT_CUDA_INFO"
	.align	4


	//----- nvinfo : EIATTR_REGCOUNT
	.align		4
        /*0000*/ 	.byte	0x04, 0x2f
        /*0002*/ 	.short	(.L_1 - .L_0)
	.align		4
.L_0:
        /*0004*/ 	.word	index@(Order1_xminus)
        /*0008*/ 	.word	0x0000001f


	//----- nvinfo : EIATTR_FRAME_SIZE
	.align		4
.L_1:
        /*000c*/ 	.byte	0x04, 0x11
        /*000e*/ 	.short	(.L_3 - .L_2)
	.align		4
.L_2:
        /*0010*/ 	.word	index@($__internal_5_$__cuda_sm3x_div_rn_noftz_f32_slowpath)
        /*0014*/ 	.word	0x00000000


	//----- nvinfo : EIATTR_FRAME_SIZE
	.align		4
.L_3:
        /*0018*/ 	.byte	0x04, 0x11
        /*001a*/ 	.short	(.L_5 - .L_4)
	.align		4
.L_4:
        /*001c*/ 	.word	index@(Order1_xminus)
        /*0020*/ 	.word	0x00000000


	//----- nvinfo : EIATTR_REGCOUNT
	.align		4
.L_5:
        /*0024*/ 	.byte	0x04, 0x2f
        /*0026*/ 	.short	(.L_7 - .L_6)
	.align		4
.L_6:
        /*0028*/ 	.word	index@(Order1_xplus)
        /*002c*/ 	.word	0x0000001f


	//----- nvinfo : EIATTR_FRAME_SIZE
	.align		4
.L_7:
        /*0030*/ 	.byte	0x04, 0x11
        /*0032*/ 	.short	(.L_9 - .L_8)
	.align		4
.L_8:
        /*0034*/ 	.word	index@($__internal_4_$__cuda_sm3x_div_rn_noftz_f32_slowpath)
        /*0038*/ 	.word	0x00000000


	//----- nvinfo : EIATTR_FRAME_SIZE
	.align		4
.L_9:
        /*003c*/ 	.byte	0x04, 0x11
        /*003e*/ 	.short	(.L_11 - .L_10)
	.align		4
.L_10:
        /*0040*/ 	.word	index@(Order1_xplus)
        /*0044*/ 	.word	0x00000000


	//----- nvinfo : EIATTR_REGCOUNT
	.align		4
.L_11:
        /*0048*/ 	.byte	0x04, 0x2f
        /*004a*/ 	.short	(.L_13 - .L_12)
	.align		4
.L_12:
        /*004c*/ 	.word	index@(Order1_yminus)
        /*0050*/ 	.word	0x0000001f


	//----- nvinfo : EIATTR_FRAME_SIZE
	.align		4
.L_13:
        /*0054*/ 	.byte	0x04, 0x11
        /*0056*/ 	.short	(.L_15 - .L_14)
	.align		4
.L_14:
        /*0058*/ 	.word	index@($__internal_3_$__cuda_sm3x_div_rn_noftz_f32_slowpath)
        /*005c*/ 	.word	0x00000000


	//----- nvinfo : EIATTR_FRAME_SIZE
	.align		4
.L_15:
        /*0060*/ 	.byte	0x04, 0x11
        /*0062*/ 	.short	(.L_17 - .L_16)
	.align		4
.L_16:
        /*0064*/ 	.word	index@(Order1_yminus)
        /*0068*/ 	.word	0x00000000


	//----- nvinfo : EIATTR_REGCOUNT
	.align		4
.L_17:
        /*006c*/ 	.byte	0x04, 0x2f
        /*006e*/ 	.short	(.L_19 - .L_18)
	.align		4
.L_18:
        /*0070*/ 	.word	index@(Order1_yplus)
        /*0074*/ 	.word	0x0000001f


	//----- nvinfo : EIATTR_FRAME_SIZE
	.align		4
.L_19:
        /*0078*/ 	.byte	0x04, 0x11
        /*007a*/ 	.short	(.L_21 - .L_20)
	.align		4
.L_20:
        /*007c*/ 	.word	index@($__internal_2_$__cuda_sm3x_div_rn_noftz_f32_slowpath)
        /*0080*/ 	.word	0x00000000


	//----- nvinfo : EIATTR_FRAME_SIZE
	.align		4
.L_21:
        /*0084*/ 	.byte	0x04, 0x11
        /*0086*/ 	.short	(.L_23 - .L_22)
	.align		4
.L_22:
        /*0088*/ 	.word	index@(Order1_yplus)
        /*008c*/ 	.word	0x00000000


	//----- nvinfo : EIATTR_REGCOUNT
	.align		4
.L_23:
        /*0090*/ 	.byte	0x04, 0x2f
        /*0092*/ 	.short	(.L_25 - .L_24)
	.align		4
.L_24:
        /*0094*/ 	.word	index@(Order1_zminus)
        /*0098*/ 	.word	0x0000001f


	//----- nvinfo : EIATTR_FRAME_SIZE
	.align		4
.L_25:
        /*009c*/ 	.byte	0x04, 0x11
        /*009e*/ 	.short	(.L_27 - .L_26)
	.align		4
.L_26:
        /*00a0*/ 	.word	index@($__internal_1_$__cuda_sm3x_div_rn_noftz_f32_slowpath)
        /*00a4*/ 	.word	0x00000000


	//----- nvinfo : EIATTR_FRAME_SIZE
	.align		4
.L_27:
        /*00a8*/ 	.byte	0x04, 0x11
        /*00aa*/ 	.short	(.L_29 - .L_28)
	.align		4
.L_28:
        /*00ac*/ 	.word	index@(Order1_zminus)
        /*00b0*/ 	.word	0x00000000


	//----- nvinfo : EIATTR_REGCOUNT
	.align		4
.L_29:
        /*00b4*/ 	.byte	0x04, 0x2f
        /*00b6*/ 	.short	(.L_31 - .L_30)
	.align		4
.L_30:
        /*00b8*/ 	.word	index@(Order1_zplus)
        /*00bc*/ 	.word	0x00000020


	//----- nvinfo : EIATTR_FRAME_SIZE
	.align		4
.L_31:
        /*00c0*/ 	.byte	0x04, 0x11
        /*00c2*/ 	.short	(.L_33 - .L_32)
	.align		4
.L_32:
        /*00c4*/ 	.word	index@($__internal_0_$__cuda_sm3x_div_rn_noftz_f32_slowpath)
        /*00c8*/ 	.word	0x00000000


	//----- nvinfo : EIATTR_FRAME_SIZE
	.align		4
.L_33:
        /*00cc*/ 	.byte	0x04, 0x11
        /*00ce*/ 	.short	(.L_35 - .L_34)
	.align		4
.L_34:
        /*00d0*/ 	.word	index@(Order1_zplus)
        /*00d4*/ 	.word	0x00000000


	//----- nvinfo : EIATTR_MIN_STACK_SIZE
	.align		4
.L_35:
        /*00d8*/ 	.byte	0x04, 0x12
        /*00da*/ 	.short	(.L_37 - .L_36)
	.align		4
.L_36:
        /*00dc*/ 	.word	index@(Order1_zplus)
        /*00e0*/ 	.word	0x00000000


	//----- nvinfo : EIATTR_MIN_STACK_SIZE
	.align		4
.L_37:
        /*00e4*/ 	.byte	0x04, 0x12
        /*00e6*/ 	.short	(.L_39 - .L_38)
	.align		4
.L_38:
        /*00e8*/ 	.word	index@(Order1_zminus)
        /*00ec*/ 	.word	0x00000000


	//----- nvinfo : EIATTR_MIN_STACK_SIZE
	.align		4
.L_39:
        /*00f0*/ 	.byte	0x04, 0x12
        /*00f2*/ 	.short	(.L_41 - .L_40)
	.align		4
.L_40:
        /*00f4*/ 	.word	index@(Order1_yplus)
        /*00f8*/ 	.word	0x00000000


	//----- nvinfo : EIATTR_MIN_STACK_SIZE
	.align		4
.L_41:
        /*00fc*/ 	.byte	0x04, 0x12
        /*00fe*/ 	.short	(.L_43 - .L_42)
	.align		4
.L_42:
        /*0100*/ 	.word	index@(Order1_yminus)
        /*0104*/ 	.word	0x00000000


	//----- nvinfo : EIATTR_MIN_STACK_SIZE
	.align		4
.L_43:
        /*0108*/ 	.byte	0x04, 0x12
        /*010a*/ 	.short	(.L_45 - .L_44)
	.align		4
.L_44:
        /*010c*/ 	.word	index@(Order1_xplus)
        /*0110*/ 	.word	0x00000000


	//----- nvinfo : EIATTR_MIN_STACK_SIZE
	.align		4
.L_45:
        /*0114*/ 	.byte	0x04, 0x12
        /*0116*/ 	.short	(.L_47 - .L_46)
	.align		4
.L_46:
        /*0118*/ 	.word	index@(Order1_xminus)
        /*011c*/ 	.word	0x00000000
.L_47:


//--------------------- .nv.compat                --------------------------
	.section	.nv.compat,"",@"SHT_CUDA_COMPAT_INFO"
	.align	4
        /*0000*/ 	.byte	0x02, 0x09, 0x00, 0x00, 0x02, 0x02, 0x01, 0x00, 0x02, 0x05, 0x05, 0x00, 0x03, 0x07, 0x01, 0x01
        /*0010*/ 	.byte	0x02, 0x03, 0x00, 0x00, 0x02, 0x06, 0x01, 0x00, 0x04, 0x0b, 0x08, 0x00, 0x01, 0x00, 0x00, 0x00
        /*0020*/ 	.byte	0x00, 0x00, 0x00, 0x00


//--------------------- .nv.info.Order1_zplus     --------------------------
	.section	.nv.info.Order1_zplus,"",@"SHT_CUDA_INFO"
	.sectionflags	@""
	.align	4


	//----- nvinfo : EIATTR_CUDA_API_VERSION
	.align		4
        /*0000*/ 	.byte	0x04, 0x37
        /*0002*/ 	.short	(.L_49 - .L_48)
.L_48:
        /*0004*/ 	.word	0x00000082


	//----- nvinfo : EIATTR_KPARAM_INFO
	.align		4
.L_49:
        /*0008*/ 	.byte	0x04, 0x17
        /*000a*/ 	.short	(.L_51 - .L_50)
.L_50:
        /*000c*/ 	.word	0x00000000
        /*0010*/ 	.short	0x001e
        /*0012*/ 	.short	0x00b4
        /*0014*/ 	.byte	0x00, 0xf0, 0x11, 0x00


	//----- nvinfo : EIATTR_KPARAM_INFO
	.align		4
.L_51:
        /*0018*/ 	.byte	0x04, 0x17
        /*001a*/ 	.short	(.L_53 - .L_52)
.L_52:
        /*001c*/ 	.word	0x00000000
        /*0020*/ 	.short	0x001d
        /*0022*/ 	.short	0x00b0
        /*0024*/ 	.byte	0x00, 0xf0, 0x11, 0x00


	//----- nvinfo : EIATTR_KPARAM_INFO
	.align		4
.L_53:
        /*0028*/ 	.byte	0x04, 0x17
        /*002a*/ 	.short	(.L_55 - .L_54)
.L_54:
        /*002c*/ 	.word	0x00000000
        /*0030*/ 	.short	0x001c
        /*0032*/ 	.short	0x00ac
        /*0034*/ 	.byte	0x00, 0xf0, 0x11, 0x00


	//----- nvinfo : EIATTR_KPARAM_INFO
	.align		4
.L_55:
        /*0038*/ 	.byte	0x04, 0x17
        /*003a*/ 	.short	(.L_57 - .L_56)
.L_56:
        /*003c*/ 	.word	0x00000000
        /*0040*/ 	.short	0x001b
        /*0042*/ 	.short	0x00a8
        /*0044*/ 	.byte	0x00, 0xf0, 0x11, 0x00


	//----- nvinfo : EIATTR_KPARAM_INFO
	.align		4
.L_57:
        /*0048*/ 	.byte	0x04, 0x17
        /*004a*/ 	.short	(.L_59 - .L_58)
.L_58:
        /*004c*/ 	.word	0x00000000
        /*0050*/ 	.short	0x001a
        /*0052*/ 	.short	0x00a0
        /*0054*/ 	.byte	0x00, 0xf5, 0x21, 0x00


	//----- nvinfo : EIATTR_KPARAM_INFO
	.align		4
.L_59:
        /*0058*/ 	.byte	0x04, 0x17
        /*005a*/ 	.short	(.L_61 - .L_60)
.L_60:
        /*005c*/ 	.word	0x00000000
        /*0060*/ 	.short	0x0019
        /*0062*/ 	.short	0x0098
        /*0064*/ 	.byte	0x00, 0xf0, 0x11, 0x00


	//----- nvinfo : EIATTR_KPARAM_INFO
	.align		4
.L_61:
        /*0068*/ 	.byte	0x04, 0x17
        /*006a*/ 	.short	(.L_63 - .L_62)
.L_62:
        /*006c*/ 	.word	0x00000000
        /*0070*/ 	.short	0x0018
        /*0072*/ 	.short	0x0090
        /*0074*/ 	.byte	0x00, 0xf5, 0x21, 0x00


	//----- nvinfo : EIATTR_KPARAM_INFO
	.align		4
.L_63:
        /*0078*/ 	.byte	0x04, 0x17
        /*007a*/ 	.short	(.L_65 - .L_64)
.L_64:
        /*007c*/ 	.word	0x00000000
        /*0080*/ 	.short	0x0017
        /*0082*/ 	.short	0x0088
        /*0084*/ 	.byte	0x00, 0xf5, 0x21, 0x00


	//----- nvinfo : EIATTR_KPARAM_INFO
	.align		4
.L_65:
        /*0088*/ 	.byte	0x04, 0x17
        /*008a*/ 	.short	(.L_67 - .L_66)
.L_66:
        /*008c*/ 	.word	0x00000000
        /*0090*/ 	.short	0x0016
        /*0092*/ 	.short	0x0080
        /*0094*/ 	.byte	0x00, 0xf5, 0x21, 0x00


	//----- nvinfo : EIATTR_KPARAM_INFO
	.align		4
.L_67:
        /*0098*/ 	.byte	0x04, 0x17
        /*009a*/ 	.short	(.L_69 - .L_68)
.L_68:
        /*009c*/ 	.word	0x00000000
        /*00a0*/ 	.short	0x0015
        /*00a2*/ 	.short	0x0078
        /*00a4*/ 	.byte	0x00, 0xf5, 0x21, 0x00


	//----- nvinfo : EIATTR_KPARAM_INFO
	.align		4
.L_69:
        /*00a8*/ 	.byte	0x04, 0x17
        /*00aa*/ 	.short	(.L_71 - .L_70)
.L_70:
        /*00ac*/ 	.word	0x00000000
        /*00b0*/ 	.short	0x0014
        /*00b2*/ 	.short	0x0070
        /*00b4*/ 	.byte	0x00, 0xf5, 0x21, 0x00


	//----- nvinfo : EIATTR_KPARAM_INFO
	.align		4
.L_71:
        /*00b8*/ 	.byte	0x04, 0x17
        /*00ba*/ 	.short	(.L_73 - .L_72)
.L_72:
        /*00bc*/ 	.word	0x00000000
        /*00c0*/ 	.short	0x0013
        /*00c2*/ 	.short	0x0068
        /*00c4*/ 	.byte	0x00, 0xf5, 0x21, 0x00


	//----- nvinfo : EIATTR_KPARAM_INFO
	.align		4
.L_73:
        /*00c8*/ 	.byte	0x04, 0x17
        /*00ca*/ 	.short	(.L_75 - .L_74)
.L_74:
        /*00cc*/ 	.word	0x00000000
        /*00d0*/ 	.short	0x0012
        /*00d2*/ 	.short	0x0060
        /*00d4*/ 	.byte	0x00, 0xf5, 0x21, 0x00


	//----- nvinfo : EIATTR_KPARAM_INFO
	.align		4
.L_75:
        /*00d8*/ 	.byte	0x04, 0x17
        /*00da*/ 	.short	(.L_77 - .L_76)
.L_76:
        /*00dc*/ 	.word	0x00000000
        /*00e0*/ 	.short	0x0011
        /*00e2*/ 	.short	0x0058
        /*00e4*/ 	.byte	0x00, 0xf5, 0x21, 0x00


	//----- nvinfo : EIATTR_KPARAM_INFO
	.align		4
.L_77:
        /*00e8*/ 	.byte	0x04, 0x17
        /*00ea*/ 	.short	(.L_79 - .L_78)
.L_78:
        /*00ec*/ 	.word	0x00000000
        /*00f0*/ 	.short	0x0010
        /*00f2*/ 	.short	0x0050
        /*00f4*/ 	.byte	0x00, 0xf5, 0x21, 0x00


	//----- nvinfo : EIATTR_KPARAM_INFO
	.align		4
.L_79:
        /*00f8*/ 	.byte	0x04, 0x17
        /*00fa*/ 	.short	(.L_81 - .L_80)
.L_80:
        /*00fc*/ 	.word	0x00000000
        /*0100*/ 	.short	0x000f
        /*0102*/ 	.short	0x0048
        /*0104*/ 	.byte	0x00, 0xf5, 0x21, 0x00


	//----- nvinfo : EIATTR_KPARAM_INFO
	.align		4
.L_81:
        /*0108*/ 	.byte	0x04, 0x17
        /*010a*/ 	.short	(.L_83 - .L_82)
.L_82:
        /*010c*/ 	.word	0x00000000
        /*0110*/ 	.short	0x000e
        /*0112*/ 	.short	0x0040
        /*0114*/ 	.byte	0x00, 0xf5, 0x21, 0x00


	//----- nvinfo : EIATTR_KPARAM_INFO
	.align		4
.L_83:
        /*0118*/ 	.byte	0x04, 0x17
        /*011a*/ 	.short	(.L_85 - .L_84)
.L_84:
        /*011c*/ 	.word	0x00000000
        /*0120*/ 	.short	0x000d
        /*0122*/ 	.short	0x0038
        /*0124*/ 	.byte	0x00, 0xf5, 0x21, 0x00


	//----- nvinfo : EIATTR_KPARAM_INFO
	.align		4
.L_85:
        /*0128*/ 	.byte	0x04, 0x17
        /*012a*/ 	.short	(.L_87 - .L_86)
.L_86:
        /*012c*/ 	.word	0x00000000
        /*0130*/ 	.short	0x000c
        /*0132*/ 	.short	0x0030
        /*0134*/ 	.byte	0x00, 0xf0, 0x11, 0x00


	//----- nvinfo : EIATTR_KPARAM_INFO
	.align		4
.L_87:
        /*0138*/ 	.byte	0x04, 0x17
        /*013a*/ 	.short	(.L_89 - .L_88)
.L_88:
        /*013c*/ 	.word	0x00000000
        /*0140*/ 	.short	0x000b
        /*0142*/ 	.short	0x002c
        /*0144*/ 	.byte	0x00, 0xf0, 0x11, 0x00


	//----- nvinfo : EIATTR_KPARAM_INFO
	.align		4
.L_89:
        /*0148*/ 	.byte	0x04, 0x17
        /*014a*/ 	.short	(.L_91 - .L_90)
.L_90:
        /*014c*/ 	.word	0x00000000
        /*0150*/ 	.short	0x000a
        /*0152*/ 	.short	0x0028
        /*0154*/ 	.byte	0x00, 0xf0, 0x11, 0x00


	//----- nvinfo : EIATTR_KPARAM_INFO
	.align		4
.L_91:
        /*0158*/ 	.byte	0x04, 0x17
        /*015a*/ 	.short	(.L_93 - .L_92)
.L_92:
        /*015c*/ 	.word	0x00000000
        /*0160*/ 	.short	0x0009
        /*0162*/ 	.short	0x0024
        /*0164*/ 	.byte	0x00, 0xf0, 0x11, 0x00


	//----- nvinfo : EIATTR_KPARAM_INFO
	.align		4
.L_93:
        /*0168*/ 	.byte	0x04, 0x17
        /*016a*/ 	.short	(.L_95 - .L_94)
.L_94:
        /*016c*/ 	.word	0x00000000
        /*0170*/ 	.short	0x0008
        /*0172*/ 	.short	0x0020
        /*0174*/ 	.byte	0x00, 0xf0, 0x11, 0x00


	//----- nvinfo : EIATTR_KPARAM_INFO
	.align		4
.L_95:
        /*0178*/ 	.byte	0x04, 0x17
        /*017a*/ 	.short	(.L_97 - .L_96)
.L_96:
        /*017c*/ 	.word	0x00000000
        /*0180*/ 	.short	0x0007
        /*0182*/ 	.short	0x001c
        /*0184*/ 	.byte	0x00, 0xf0, 0x11, 0x00


	//----- nvinfo : EIATTR_KPARAM_INFO
	.align		4
.L_97:
        /*0188*/ 	.byte	0x04, 0x17
        /*018a*/ 	.short	(.L_99 - .L_98)
.L_98:
        /*018c*/ 	.word	0x00000000
        /*0190*/ 	.short	0x0006
        /*0192*/ 	.short	0x0018
        /*0194*/ 	.byte	0x00, 0xf0, 0x11, 0x00


	//----- nvinfo : EIATTR_KPARAM_INFO
	.align		4
.L_99:
        /*0198*/ 	.byte	0x04, 0x17
        /*019a*/ 	.short	(.L_101 - .L_100)
.L_100:
        /*019c*/ 	.word	0x00000000
        /*01a0*/ 	.short	0x0005
        /*01a2*/ 	.short	0x0014
        /*01a4*/ 	.byte	0x00, 0xf0, 0x11, 0x00


	//----- nvinfo : EIATTR_KPARAM_INFO
	.align		4
.L_101:
        /*01a8*/ 	.byte	0x04, 0x17
        /*01aa*/ 	.short	(.L_103 - .L_102)
.L_102:
        /*01ac*/ 	.word	0x00000000
        /*01b0*/ 	.short	0x0004
        /*01b2*/ 	.short	0x0010
        /*01b4*/ 	.byte	0x00, 0xf0, 0x11, 0x00


	//----- nvinfo : EIATTR_KPARAM_INFO
	.align		4
.L_103:
        /*01b8*/ 	.byte	0x04, 0x17
        /*01ba*/ 	.short	(.L_105 - .L_104)
.L_104:
        /*01bc*/ 	.word	0x00000000
        /*01c0*/ 	.short	0x0003
        /*01c2*/ 	.short	0x000c
        /*01c4*/ 	.byte	0x00, 0xf0, 0x11, 0x00


	//----- nvinfo : EIATTR_KPARAM_INFO
	.align		4
.L_105:
        /*01c8*/ 	.byte	0x04, 0x17
        /*01ca*/ 	.short	(.L_107 - .L_106)
.L_106:
        /*01cc*/ 	.word	0x00000000
        /*01d0*/ 	.short	0x0002
        /*01d2*/ 	.short	0x0008
        /*01d4*/ 	.byte	0x00, 0xf0, 0x11, 0x00


	//----- nvinfo : EIATTR_KPARAM_INFO
	.align		4
.L_107:
        /*01d8*/ 	.byte	0x04, 0x17
        /*01da*/ 	.short	(.L_109 - .L_108)
.L_108:
        /*01dc*/ 	.word	0x00000000
        /*01e0*/ 	.short	0x0001
        /*01e2*/ 	.short	0x0004
        /*01e4*/ 	.byte	0x00, 0xf0, 0x11, 0x00


	//----- nvinfo : EIATTR_KPARAM_INFO
	.align		4
.L_109:
        /*01e8*/ 	.byte	0x04, 0x17
        /*01ea*/ 	.short	(.L_111 - .L_110)
.L_110:
        /*01ec*/ 	.word	0x00000000
        /*01f0*/ 	.short	0x0000
        /*01f2*/ 	.short	0x0000
        /*01f4*/ 	.byte	0x00, 0xf0, 0x11, 0x00


	//----- nvinfo : EIATTR_SPARSE_MMA_MASK
	.align		4
.L_111:
        /*01f8*/ 	.byte	0x03, 0x50
        /*01fa*/ 	.short	0x0000


	//----- nvinfo : EIATTR_MAXREG_COUNT
	.align		4
        /*01fc*/ 	.byte	0x03, 0x1b
        /*01fe*/ 	.short	0x00ff


	//----- nvinfo : EIATTR_MERCURY_ISA_VERSION
	.align		4
        /*0200*/ 	.byte	0x03, 0x5f
        /*0202*/ 	.short	0x0101


	//----- nvinfo : EIATTR_VRC_CTA_INIT_COUNT
	.align		4
        /*0204*/ 	.byte	0x02, 0x4a
	.zero		1
	.zero		1


	//----- nvinfo : EIATTR_EXIT_INSTR_OFFSETS
	.align		4
        /*0208*/ 	.byte	0x04, 0x1c
        /*020a*/ 	.short	(.L_113 - .L_112)


	//   ....[0]....
.L_112:
        /*020c*/ 	.word	0x00001060


	//   ....[1]....
        /*0210*/ 	.word	0x00001500


	//----- nvinfo : EIATTR_CRS_STACK_SIZE
	.align		4
.L_113:
        /*0214*/ 	.byte	0x04, 0x1e
        /*0216*/ 	.short	(.L_115 - .L_114)
.L_114:
        /*0218*/ 	.word	0x00000000


	//----- nvinfo : EIATTR_CBANK_PARAM_SIZE
	.align		4
.L_115:
        /*021c*/ 	.byte	0x03, 0x19
        /*021e*/ 	.short	0x00b8


	//----- nvinfo : EIATTR_PARAM_CBANK
	.align		4
        /*0220*/ 	.byte	0x04, 0x0a
        /*0222*/ 	.short	(.L_117 - .L_116)
	.align		4
.L_116:
        /*0224*/ 	.word	index@(.nv.constant0.Order1_zplus)
        /*0228*/ 	.short	0x0380
        /*022a*/ 	.short	0x00b8


	//----- nvinfo : EIATTR_SW_WAR
	.align		4
.L_117:
        /*022c*/ 	.byte	0x04, 0x36
        /*022e*/ 	.short	(.L_119 - .L_118)
.L_118:
        /*0230*/ 	.word	0x00000008
.L_119:


//--------------------- .nv.info.Order1_zminus    --------------------------
	.section	.nv.info.Order1_zminus,"",@"SHT_CUDA_INFO"
	.sectionflags	@""
	.align	4


	//----- nvinfo : EIATTR_CUDA_API_VERSION
	.align		4
        /*0000*/ 	.byte	0x04, 0x37
        /*0002*/ 	.short	(.L_121 - .L_120)
.L_120:
        /*0004*/ 	.word	0x00000082


	//----- nvinfo : EIATTR_KPARAM_INFO
	.align		4
.L_121:
        /*0008*/ 	.byte	0x04, 0x17
        /*000a*/ 	.short	(.L_123 - .L_122)
.L_122:
        /*000c*/ 	.word	0x00000000
        /*0010*/ 	.short	0x001e
        /*0012*/ 	.short	0x00b4
        /*0014*/ 	.byte	0x00, 0xf0, 0x11, 0x00


	//----- nvinfo : EIATTR_KPARAM_INFO
	.align		4
.L_123:
        /*0018*/ 	.byte	0x04, 0x17
        /*001a*/ 	.short	(.L_125 - .L_124)
.L_124:
        /*001c*/ 	.word	0x00000000
        /*0020*/ 	.short	0x001d
        /*0022*/ 	.short	0x00b0
        /*0024*/ 	.byte	0x00, 0xf0, 0x11, 0x00


	//----- nvinfo : EIATTR_KPARAM_INFO
	.align		4
.L_125:
        /*0028*/ 	.byte	0x04, 0x17
        /*002a*/ 	.short	(.L_127 - .L_126)
.L_126:
        /*002c*/ 	.word	0x00000000
        /*0030*/ 	.short	0x001c
        /*0032*/ 	.short	0x00ac
        /*0034*/ 	.byte	0x00, 0xf0, 0x11, 0x00


	//----- nvinfo : EIATTR_KPARAM_INFO
	.align		4
.L_127:
        /*0038*/ 	.byte	0x04, 0x17
        /*003a*/ 	.short	(.L_129 - .L_128)
.L_128:
        /*003c*/ 	.word	0x00000000
        /*0040*/ 	.short	0x001b
        /*0042*/ 	.short	0x00a8
        /*0044*/ 	.byte	0x00, 0xf0, 0x11, 0x00


	//----- nvinfo : EIATTR_KPARAM_INFO
	.align		4
.L_129:
        /*0048*/ 	.byte	0x04, 0x17
        /*004a*/ 	.short	(.L_131 - .L_130)
.L_130:
        /*004c*/ 	.word	0x00000000
        /*0050*/ 	.short	0x001a
        /*0052*/ 	.short	0x00a0
        /*0054*/ 	.byte	0x00, 0xf5, 0x21, 0x00


	//----- nvinfo : EIATTR_KPARAM_INFO
	.align		4
.L_131:
        /*0058*/ 	.byte	0x04, 0x17
        /*005a*/ 	.short	(.L_133 - .L_132)
.L_132:
        /*005c*/ 	.word	0x00000000
        /*0060*/ 	.short	0x0019
        /*0062*/ 	.short	0x0098
        /*0064*/ 	.byte	0x00, 0xf0, 0x11, 0x00


	//----- nvinfo : EIATTR_KPARAM_INFO
	.align		4
.L_133:
        /*0068*/ 	.byte	0x04, 0x17
        /*006a*/ 	.short	(.L_135 - .L_134)
.L_134:
        /*006c*/ 	.word	0x00000000
        /*0070*/ 	.short	0x0018
        /*0072*/ 	.short	0x0090
        /*0074*/ 	.byte	0x00, 0xf5, 0x21, 0x00


	//----- nvinfo : EIATTR_KPARAM_INFO
	.align		4
.L_135:
        /*0078*/ 	.byte	0x04, 0x17
        /*007a*/ 	.short	(.L_137 - .L_136)
.L_136:
        /*007c*/ 	.word	0x00000000
        /*0080*/ 	.short	0x0017
        /*0082*/ 	.short	0x0088
        /*0084*/ 	.byte	0x00, 0xf5, 0x21, 0x00


	//----- nvinfo : EIATTR_KPARAM_INFO
	.align		4
.L_137:
        /*0088*/ 	.byte	0x04, 0x17
        /*008a*/ 	.short	(.L_139 - .L_138)
.L_138:
        /*008c*/ 	.word	0x00000000
        /*0090*/ 	.short	0x0016
        /*0092*/ 	.short	0x0080
        /*0094*/ 	.byte	0x00, 0xf5, 0x21, 0x00


	//----- nvinfo : EIATTR_KPARAM_INFO
	.align		4
.L_139:
        /*0098*/ 	.byte	0x04, 0x17
        /*009a*/ 	.short	(.L_141 - .L_140)
.L_140:
        /*009c*/ 	.word	0x00000000
        /*00a0*/ 	.short	0x0015
        /*00a2*/ 	.short	0x0078
        /*00a4*/ 	.byte	0x00, 0xf5, 0x21, 0x00


	//----- nvinfo : EIATTR_KPARAM_INFO
	.align		4
.L_141:
        /*00a8*/ 	.byte	0x04, 0x17
        /*00aa*/ 	.short	(.L_143 - .L_142)
.L_142:
        /*00ac*/ 	.word	0x00000000
        /*00b0*/ 	.short	0x0014
        /*00b2*/ 	.short	0x0070
        /*00b4*/ 	.byte	0x00, 0xf5, 0x21, 0x00


	//----- nvinfo : EIATTR_KPARAM_INFO
	.align		4
.L_143:
        /*00b8*/ 	.byte	0x04, 0x17
        /*00ba*/ 	.short	(.L_145 - .L_144)
.L_144:
        /*00bc*/ 	.word	0x00000000
        /*00c0*/ 	.short	0x0013
        /*00c2*/ 	.short	0x0068
        /*00c4*/ 	.byte	0x00, 0xf5, 0x21, 0x00


	//----- nvinfo : EIATTR_KPARAM_INFO
	.align		4
.L_145:
        /*00c8*/ 	.byte	0x04, 0x17
        /*00ca*/ 	.short	(.L_147 - .L_146)
.L_146:
        /*00cc*/ 	.word	0x00000000
        /*00d0*/ 	.short	0x0012
        /*00d2*/ 	.short	0x0060
        /*00d4*/ 	.byte	0x00, 0xf5, 0x21, 0x00


	//----- nvinfo : EIATTR_KPARAM_INFO
	.align		4
.L_147:
        /*00d8*/ 	.byte	0x04, 0x17
        /*00da*/ 	.short	(.L_149 - .L_148)
.L_148:
        /*00dc*/ 	.word	0x00000000
        /*00e0*/ 	.short	0x0011
        /*00e2*/ 	.short	0x0058
        /*00e4*/ 	.byte	0x00, 0xf5, 0x21, 0x00


	//----- nvinfo : EIATTR_KPARAM_INFO
	.align		4
.L_149:
        /*00e8*/ 	.byte	0x04, 0x17
        /*00ea*/ 	.short	(.L_151 - .L_150)
.L_150:
        /*00ec*/ 	.word	0x00000000
        /*00f0*/ 	.short	0x0010
        /*00f2*/ 	.short	0x0050
        /*00f4*/ 	.byte	0x00, 0xf5, 0x21, 0x00


	//----- nvinfo : EIATTR_KPARAM_INFO
	.align		4
.L_151:
        /*00f8*/ 	.byte	0x04, 0x17
        /*00fa*/ 	.short	(.L_153 - .L_152)
.L_152:
        /*00fc*/ 	.word	0x00000000
        /*0100*/ 	.short	0x000f
        /*0102*/ 	.short	0x0048
        /*0104*/ 	.byte	0x00, 0xf5, 0x21, 0x00


	//----- nvinfo : EIATTR_KPARAM_INFO
	.align		4
.L_153:
        /*0108*/ 	.byte	0x04, 0x17
        /*010a*/ 	.short	(.L_155 - .L_154)
.L_154:
        /*010c*/ 	.word	0x00000000
        /*0110*/ 	.short	0x000e
        /*0112*/ 	.short	0x0040
        /*0114*/ 	.byte	0x00, 0xf5, 0x21, 0x00


	//----- nvinfo : EIATTR_KPARAM_INFO
	.align		4
.L_155:
        /*0118*/ 	.byte	0x04, 0x17
        /*011a*/ 	.short	(.L_157 - .L_156)
.L_156:
        /*011c*/ 	.word	0x00000000
        /*0120*/ 	.short	0x000d
        /*0122*/ 	.short	0x0038
        /*0124*/ 	.byte	0x00, 0xf5, 0x21, 0x00


	//----- nvinfo : EIATTR_KPARAM_INFO
	.align		4
.L_157:
        /*0128*/ 	.byte	0x04, 0x17
        /*012a*/ 	.short	(.L_159 - .L_158)
.L_158:
        /*012c*/ 	.word	0x00000000
        /*0130*/ 	.short	0x000c
        /*0132*/ 	.short	0x0030
        /*0134*/ 	.byte	0x00, 0xf0, 0x11, 0x00


	//----- nvinfo : EIATTR_KPARAM_INFO
	.align		4
.L_159:
        /*0138*/ 	.byte	0x04, 0x17
        /*013a*/ 	.short	(.L_161 - .L_160)
.L_160:
        /*013c*/ 	.word	0x00000000
        /*0140*/ 	.short	0x000b
        /*0142*/ 	.short	0x002c
        /*0144*/ 	.byte	0x00, 0xf0, 0x11, 0x00


	//----- nvinfo : EIATTR_KPARAM_INFO
	.align		4
.L_161:
        /*0148*/ 	.byte	0x04, 0x17
        /*014a*/ 	.short	(.L_163 - .L_162)
.L_162:
        /*014c*/ 	.word	0x00000000
        /*0150*/ 	.short	0x000a
        /*0152*/ 	.short	0x0028
        /*0154*/ 	.byte	0x00, 0xf0, 0x11, 0x00


	//----- nvinfo : EIATTR_KPARAM_INFO
	.align		4
.L_163:
        /*0158*/ 	.byte	0x04, 0x17
        /*015a*/ 	.short	(.L_165 - .L_164)
.L_164:
        /*015c*/ 	.word	0x00000000
        /*0160*/ 	.short	0x0009
        /*0162*/ 	.short	0x0024
        /*0164*/ 	.byte	0x00, 0xf0, 0x11, 0x00


	//----- nvinfo : EIATTR_KPARAM_INFO
	.align		4
.L_165:
        /*0168*/ 	.byte	0x04, 0x17
        /*016a*/ 	.short	(.L_167 - .L_166)
.L_166:
        /*016c*/ 	.word	0x00000000
        /*0170*/ 	.short	0x0008
        /*0172*/ 	.short	0x0020
        /*0174*/ 	.byte	0x00, 0xf0, 0x11, 0x00


	//----- nvinfo : EIATTR_KPARAM_INFO
	.align		4
.L_167:
        /*0178*/ 	.byte	0x04, 0x17
        /*017a*/ 	.short	(.L_169 - .L_168)
.L_168:
        /*017c*/ 	.word	0x00000000
        /*0180*/ 	.short	0x0007
        /*0182*/ 	.short	0x001c
        /*0184*/ 	.byte	0x00, 0xf0, 0x11, 0x00


	//----- nvinfo : EIATTR_KPARAM_INFO
	.align		4
.L_169:
        /*0188*/ 	.byte	0x04, 0x17
        /*018a*/ 	.short	(.L_171 - .L_170)
.L_170:
        /*018c*/ 	.word	0x00000000
        /*0190*/ 	.short	0x0006
        /*0192*/ 	.short	0x0018
        /*0194*/ 	.byte	0x00, 0xf0, 0x11, 0x00


	//----- nvinfo : EIATTR_KPARAM_INFO
	.align		4
.L_171:
        /*0198*/ 	.byte	0x04, 0x17
        /*019a*/ 	.short	(.L_173 - .L_172)
.L_172:
        /*019c*/ 	.word	0x00000000
        /*01a0*/ 	.short	0x0005
        /*01a2*/ 	.short	0x0014
        /*01a4*/ 	.byte	0x00, 0xf0, 0x11, 0x00


	//----- nvinfo : EIATTR_KPARAM_INFO
	.align		4
.L_173:
        /*01a8*/ 	.byte	0x04, 0x17
        /*01aa*/ 	.short	(.L_175 - .L_174)
.L_174:
        /*01ac*/ 	.word	0x00000000
        /*01b0*/ 	.short	0x0004
        /*01b2*/ 	.short	0x0010
        /*01b4*/ 	.byte	0x00, 0xf0, 0x11, 0x00


	//----- nvinfo : EIATTR_KPARAM_INFO
	.align		4
.L_175:
        /*01b8*/ 	.byte	0x04, 0x17
        /*01ba*/ 	.short	(.L_177 - .L_176)
.L_176:
        /*01bc*/ 	.word	0x00000000
        /*01c0*/ 	.short	0x0003
        /*01c2*/ 	.short	0x000c
        /*01c4*/ 	.byte	0x00, 0xf0, 0x11, 0x00


	//----- nvinfo : EIATTR_KPARAM_INFO
	.align		4
.L_177:
        /*01c8*/ 	.byte	0x04, 0x17
        /*01ca*/ 	.short	(.L_179 - .L_178)
.L_178:
        /*01cc*/ 	.word	0x00000000
        /*01d0*/ 	.short	0x0002
        /*01d2*/ 	.short	0x0008
        /*01d4*/ 	.byte	0x00, 0xf0, 0x11, 0x00


	//----- nvinfo : EIATTR_KPARAM_INFO
	.align		4
.L_179:
        /*01d8*/ 	.byte	0x04, 0x17
        /*01da*/ 	.short	(.L_181 - .L_180)
.L_180:
        /*01dc*/ 	.word	0x00000000
        /*01e0*/ 	.short	0x0001
        /*01e2*/ 	.short	0x0004
        /*01e4*/ 	.byte	0x00, 0xf0, 0x11, 0x00


	//----- nvinfo : EIATTR_KPARAM_INFO
	.align		4
.L_181:
        /*01e8*/ 	.byte	0x04, 0x17
        /*01ea*/ 	.short	(.L_183 - .L_182)
.L_182:
        /*01ec*/ 	.word	0x00000000
        /*01f0*/ 	.short	0x0000
        /*01f2*/ 	.short	0x0000
        /*01f4*/ 	.byte	0x00, 0xf0, 0x11, 0x00


	//----- nvinfo : EIATTR_SPARSE_MMA_MASK
	.align		4
.L_183:
        /*01f8*/ 	.byte	0x03, 0x50
        /*01fa*/ 	.short	0x0000


	//----- nvinfo : EIATTR_MAXREG_COUNT
	.align		4
        /*01fc*/ 	.byte	0x03, 0x1b
        /*01fe*/ 	.short	0x00ff


	//----- nvinfo : EIATTR_MERCURY_ISA_VERSION
	.align		4
        /*0200*/ 	.byte	0x03, 0x5f
        /*0202*/ 	.short	0x0101


	//----- nvinfo : EIATTR_VRC_CTA_INIT_COUNT
	.align		4
        /*0204*/ 	.byte	0x02, 0x4a
	.zero		1
	.zero		1


	//----- nvinfo : EIATTR_EXIT_INSTR_OFFSETS
	.align		4
        /*0208*/ 	.byte	0x04, 0x1c
        /*020a*/ 	.short	(.L_185 - .L_184)


	//   ....[0]....
.L_184:
        /*020c*/ 	.word	0x00001000


	//   ....[1]....
        /*0210*/ 	.word	0x00001440


	//----- nvinfo : EIATTR_CRS_STACK_SIZE
	.align		4
.L_185:
        /*0214*/ 	.byte	0x04, 0x1e
        /*0216*/ 	.short	(.L_187 - .L_186)
.L_186:
        /*0218*/ 	.word	0x00000000


	//----- nvinfo : EIATTR_CBANK_PARAM_SIZE
	.align		4
.L_187:
        /*021c*/ 	.byte	0x03, 0x19
        /*021e*/ 	.short	0x00b8


	//----- nvinfo : EIATTR_PARAM_CBANK
	.align		4
        /*0220*/ 	.byte	0x04, 0x0a
        /*0222*/ 	.short	(.L_189 - .L_188)
	.align		4
.L_188:
        /*0224*/ 	.word	index@(.nv.constant0.Order1_zminus)
        /*0228*/ 	.short	0x0380
        /*022a*/ 	.short	0x00b8


	//----- nvinfo : EIATTR_SW_WAR
	.align		4
.L_189:
        /*022c*/ 	.byte	0x04, 0x36
        /*022e*/ 	.short	(.L_191 - .L_190)
.L_190:
        /*0230*/ 	.word	0x00000008
.L_191:


//--------------------- .nv.info.Order1_yplus     --------------------------
	.section	.nv.info.Order1_yplus,"",@"SHT_CUDA_INFO"
	.sectionflags	@""
	.align	4


	//----- nvinfo : EIATTR_CUDA_API_VERSION
	.align		4
        /*0000*/ 	.byte	0x04, 0x37
        /*0002*/ 	.short	(.L_193 - .L_192)
.L_192:
        /*0004*/ 	.word	0x00000082


	//----- nvinfo : EIATTR_KPARAM_INFO
	.align		4
.L_193:
        /*0008*/ 	.byte	0x04, 0x17
        /*000a*/ 	.short	(.L_195 - .L_194)
.L_194:
        /*000c*/ 	.word	0x00000000
        /*0010*/ 	.short	0x001e
        /*0012*/ 	.short	0x00b4
        /*0014*/ 	.byte	0x00, 0xf0, 0x11, 0x00


	//----- nvinfo : EIATTR_KPARAM_INFO
	.align		4
.L_195:
        /*0018*/ 	.byte	0x04, 0x17
        /*001a*/ 	.short	(.L_197 - .L_196)
.L_196:
        /*001c*/ 	.word	0x00000000
        /*0020*/ 	.short	0x001d
        /*0022*/ 	.short	0x00b0
        /*0024*/ 	.byte	0x00, 0xf0, 0x11, 0x00


	//----- nvinfo : EIATTR_KPARAM_INFO
	.align		4
.L_197:
        /*0028*/ 	.byte	0x04, 0x17
        /*002a*/ 	.short	(.L_199 - .L_198)
.L_198:
        /*002c*/ 	.word	0x00000000
        /*0030*/ 	.short	0x001c
        /*0032*/ 	.short	0x00ac
        /*0034*/ 	.byte	0x00, 0xf0, 0x11, 0x00


	//----- nvinfo : EIATTR_KPARAM_INFO
	.align		4
.L_199:
        /*0038*/ 	.byte	0x04, 0x17
        /*003a*/ 	.short	(.L_201 - .L_200)
.L_200:
        /*003c*/ 	.word	0x00000000
        /*0040*/ 	.short	0x001b
        /*0042*/ 	.short	0x00a8
        /*0044*/ 	.byte	0x00, 0xf0, 0x11, 0x00


	//----- nvinfo : EIATTR_KPARAM_INFO
	.align		4
.L_201:
        /*0048*/ 	.byte	0x04, 0x17
        /*004a*/ 	.short	(.L_203 - .L_202)
.L_202:
        /*004c*/ 	.word	0x00000000
        /*0050*/ 	.short	0x001a
        /*0052*/ 	.short	0x00a0
        /*0054*/ 	.byte	0x00, 0xf5, 0x21, 0x00


	//----- nvinfo : EIATTR_KPARAM_INFO
	.align		4
.L_203:
        /*0058*/ 	.byte	0x04, 0x17
        /*005a*/ 	.short	(.L_205 - .L_204)
.L_204:
        /*005c*/ 	.word	0x00000000
        /*0060*/ 	.short	0x0019
        /*0062*/ 	.short	0x0098
        /*0064*/ 	.byte	0x00, 0xf0, 0x11, 0x00


	//----- nvinfo : EIATTR_KPARAM_INFO
	.align		4
.L_205:
        /*0068*/ 	.byte	0x04, 0x17
        /*006a*/ 	.short	(.L_207 - .L_206)
.L_206:
        /*006c*/ 	.word	0x00000000
        /*0070*/ 	.short	0x0018
        /*0072*/ 	.short	0x0090
        /*0074*/ 	.byte	0x00, 0xf5, 0x21, 0x00


	//----- nvinfo : EIATTR_KPARAM_INFO
	.align		4
.L_207:
        /*0078*/ 	.byte	0x04, 0x17
        /*007a*/ 	.short	(.L_209 - .L_208)
.L_208:
        /*007c*/ 	.word	0x00000000
        /*0080*/ 	.short	0x0017
        /*0082*/ 	.short	0x0088
        /*0084*/ 	.byte	0x00, 0xf5, 0x21, 0x00


	//----- nvinfo : EIATTR_KPARAM_INFO
	.align		4
.L_209:
        /*0088*/ 	.byte	0x04, 0x17
        /*008a*/ 	.short	(.L_211 - .L_210)
.L_210:
        /*008c*/ 	.word	0x00000000
        /*0090*/ 	.short	0x0016
        /*0092*/ 	.short	0x0080
        /*0094*/ 	.byte	0x00, 0xf5, 0x21, 0x00


	//----- nvinfo : EIATTR_KPARAM_INFO
	.align		4
.L_211:
        /*0098*/ 	.byte	0x04, 0x17
        /*009a*/ 	.short	(.L_213 - .L_212)
.L_212:
        /*009c*/ 	.word	0x00000000
        /*00a0*/ 	.short	0x0015
        /*00a2*/ 	.short	0x0078
        /*00a4*/ 	.byte	0x00, 0xf5, 0x21, 0x00


	//----- nvinfo : EIATTR_KPARAM_INFO
	.align		4
.L_213:
        /*00a8*/ 	.byte	0x04, 0x17
        /*00aa*/ 	.short	(.L_215 - .L_214)
.L_214:
        /*00ac*/ 	.word	0x00000000
        /*00b0*/ 	.short	0x0014
        /*00b2*/ 	.short	0x0070
        /*00b4*/ 	.byte	0x00, 0xf5, 0x21, 0x00


	//----- nvinfo : EIATTR_KPARAM_INFO
	.align		4
.L_215:
        /*00b8*/ 	.byte	0x04, 0x17
        /*00ba*/ 	.short	(.L_217 - .L_216)
.L_216:
        /*00bc*/ 	.word	0x00000000
        /*00c0*/ 	.short	0x0013
        /*00c2*/ 	.short	0x0068
        /*00c4*/ 	.byte	0x00, 0xf5, 0x21, 0x00


	//----- nvinfo : EIATTR_KPARAM_INFO
	.align		4
.L_217:
        /*00c8*/ 	.byte	0x04, 0x17
        /*00ca*/ 	.short	(.L_219 - .L_218)
.L_218:
        /*00cc*/ 	.word	0x00000000
        /*00d0*/ 	.short	0x0012
        /*00d2*/ 	.short	0x0060
        /*00d4*/ 	.byte	0x00, 0xf5, 0x21, 0x00


	//----- nvinfo : EIATTR_KPARAM_INFO
	.align		4
.L_219:
        /*00d8*/ 	.byte	0x04, 0x17
        /*00da*/ 	.short	(.L_221 - .L_220)
.L_220:
        /*00dc*/ 	.word	0x00000000
        /*00e0*/ 	.short	0x0011
        /*00e2*/ 	.short	0x0058
        /*00e4*/ 	.byte	0x00, 0xf5, 0x21, 0x00


	//----- nvinfo : EIATTR_KPARAM_INFO
	.align		4
.L_221:
        /*00e8*/ 	.byte	0x04, 0x17
        /*00ea*/ 	.short	(.L_223 - .L_222)
.L_222:
        /*00ec*/ 	.word	0x00000000
        /*00f0*/ 	.short	0x0010
        /*00f2*/ 	.short	0x0050
        /*00f4*/ 	.byte	0x00, 0xf5, 0x21, 0x00


	//----- nvinfo : EIATTR_KPARAM_INFO
	.align		4
.L_223:
        /*00f8*/ 	.byte	0x04, 0x17
        /*00fa*/ 	.short	(.L_225 - .L_224)
.L_224:
        /*00fc*/ 	.word	0x00000000
        /*0100*/ 	.short	0x000f
        /*0102*/ 	.short	0x0048
        /*0104*/ 	.byte	0x00, 0xf5, 0x21, 0x00


	//----- nvinfo : EIATTR_KPARAM_INFO
	.align		4
.L_225:
        /*0108*/ 	.byte	0x04, 0x17
        /*010a*/ 	.short	(.L_227 - .L_226)
.L_226:
        /*010c*/ 	.word	0x00000000
        /*0110*/ 	.short	0x000e
        /*0112*/ 	.short	0x0040
        /*0114*/ 	.byte	0x00, 0xf5, 0x21, 0x00


	//----- nvinfo : EIATTR_KPARAM_INFO
	.align		4
.L_227:
        /*0118*/ 	.byte	0x04, 0x17
        /*011a*/ 	.short	(.L_229 - .L_228)
.L_228:
        /*011c*/ 	.word	0x00000000
        /*0120*/ 	.short	0x000d
        /*0122*/ 	.short	0x0038
        /*0124*/ 	.byte	0x00, 0xf5, 0x21, 0x00


	//----- nvinfo : EIATTR_KPARAM_INFO
	.align		4
.L_229:
        /*0128*/ 	.byte	0x04, 0x17
        /*012a*/ 	.short	(.L_231 - .L_230)
.L_230:
        /*012c*/ 	.word	0x00000000
        /*0130*/ 	.short	0x000c
        /*0132*/ 	.short	0x0030
        /*0134*/ 	.byte	0x00, 0xf0, 0x11, 0x00


	//----- nvinfo : EIATTR_KPARAM_INFO
	.align		4
.L_231:
        /*0138*/ 	.byte	0x04, 0x17
        /*013a*/ 	.short	(.L_233 - .L_232)
.L_232:
        /*013c*/ 	.word	0x00000000
        /*0140*/ 	.short	0x000b
        /*0142*/ 	.short	0x002c
        /*0144*/ 	.byte	0x00, 0xf0, 0x11, 0x00


	//----- nvinfo : EIATTR_KPARAM_INFO
	.align		4
.L_233:
        /*0148*/ 	.byte	0x04, 0x17
        /*014a*/ 	.short	(.L_235 - .L_234)
.L_234:
        /*014c*/ 	.word	0x00000000
        /*0150*/ 	.short	0x000a
        /*0152*/ 	.short	0x0028
        /*0154*/ 	.byte	0x00, 0xf0, 0x11, 0x00


	//----- nvinfo : EIATTR_KPARAM_INFO
	.align		4
.L_235:
        /*0158*/ 	.byte	0x04, 0x17
        /*015a*/ 	.short	(.L_237 - .L_236)
.L_236:
        /*015c*/ 	.word	0x00000000
        /*0160*/ 	.short	0x0009
        /*0162*/ 	.short	0x0024
        /*0164*/ 	.byte	0x00, 0xf0, 0x11, 0x00


	//----- nvinfo : EIATTR_KPARAM_INFO
	.align		4
.L_237:
        /*0168*/ 	.byte	0x04, 0x17
        /*016a*/ 	.short	(.L_239 - .L_238)
.L_238:
        /*016c*/ 	.word	0x00000000
        /*0170*/ 	.short	0x0008
        /*0172*/ 	.short	0x0020
        /*0174*/ 	.byte	0x00, 0xf0, 0x11, 0x00


	//----- nvinfo : EIATTR_KPARAM_INFO
	.align		4
.L_239:
        /*0178*/ 	.byte	0x04, 0x17
        /*017a*/ 	.short	(.L_241 - .L_240)
.L_240:
        /*017c*/ 	.word	0x00000000
        /*0180*/ 	.short	0x0007
        /*0182*/ 	.short	0x001c
        /*0184*/ 	.byte	0x00, 0xf0, 0x11, 0x00


	//----- nvinfo : EIATTR_KPARAM_INFO
	.align		4
.L_241:
        /*0188*/ 	.byte	0x04, 0x17
        /*018a*/ 	.short	(.L_243 - .L_242)
.L_242:
        /*018c*/ 	.word	0x00000000
        /*0190*/ 	.short	0x0006
        /*0192*/ 	.short	0x0018
        /*0194*/ 	.byte	0x00, 0xf0, 0x11, 0x00


	//----- nvinfo : EIATTR_KPARAM_INFO
	.align		4
.L_243:
        /*0198*/ 	.byte	0x04, 0x17
        /*019a*/ 	.short	(.L_245 - .L_244)
.L_244:
        /*019c*/ 	.word	0x00000000
        /*01a0*/ 	.short	0x0005
        /*01a2*/ 	.short	0x0014
        /*01a4*/ 	.byte	0x00, 0xf0, 0x11, 0x00


	//----- nvinfo : EIATTR_KPARAM_INFO
	.align		4
.L_245:
        /*01a8*/ 	.byte	0x04, 0x17
        /*01aa*/ 	.short	(.L_247 - .L_246)
.L_246:
        /*01ac*/ 	.word	0x00000000
        /*01b0*/ 	.short	0x0004
        /*01b2*/ 	.short	0x0010
        /*01b4*/ 	.byte	0x00, 0xf0, 0x11, 0x00


	//----- nvinfo : EIATTR_KPARAM_INFO
	.align		4
.L_247:
        /*01b8*/ 	.byte	0x04, 0x17
        /*01ba*/ 	.short	(.L_249 - .L_248)
.L_248:
        /*01bc*/ 	.word	0x00000000
        /*01c0*/ 	.short	0x0003
        /*01c2*/ 	.short	0x000c
        /*01c4*/ 	.byte	0x00, 0xf0, 0x11, 0x00


	//----- nvinfo : EIATTR_KPARAM_INFO
	.align		4
.L_249:
        /*01c8*/ 	.byte	0x04, 0x17
        /*01ca*/ 	.short	(.L_251 - .L_250)
.L_250:
        /*01cc*/ 	.word	0x00000000
        /*01d0*/ 	.short	0x0002
        /*01d2*/ 	.short	0x0008
        /*01d4*/ 	.byte	0x00, 0xf0, 0x11, 0x00


	//----- nvinfo : EIATTR_KPARAM_INFO
	.align		4
.L_251:
        /*01d8*/ 	.byte	0x04, 0x17
        /*01da*/ 	.short	(.L_253 - .L_252)
.L_252:
        /*01dc*/ 	.word	0x00000000
        /*01e0*/ 	.short	0x0001
        /*01e2*/ 	.short	0x0004
        /*01e4*/ 	.byte	0x00, 0xf0, 0x11, 0x00


	//----- nvinfo : EIATTR_KPARAM_INFO
	.align		4
.L_253:
        /*01e8*/ 	.byte	0x04, 0x17
        /*01ea*/ 	.short	(.L_255 - .L_254)
.L_254:
        /*01ec*/ 	.word	0x00000000
        /*01f0*/ 	.short	0x0000
        /*01f2*/ 	.short	0x0000
        /*01f4*/ 	.byte	0x00, 0xf0, 0x11, 0x00


	//----- nvinfo : EIATTR_SPARSE_MMA_MASK
	.align		4
.L_255:
        /*01f8*/ 	.byte	0x03, 0x50
        /*01fa*/ 	.short	0x0000


	//----- nvinfo : EIATTR_MAXREG_COUNT
	.align		4
        /*01fc*/ 	.byte	0x03, 0x1b
        /*01fe*/ 	.short	0x00ff


	//----- nvinfo : EIATTR_MERCURY_ISA_VERSION
	.align		4
        /*0200*/ 	.byte	0x03, 0x5f
        /*0202*/ 	.short	0x0101


	//----- nvinfo : EIATTR_VRC_CTA_INIT_COUNT
	.align		4
        /*0204*/ 	.byte	0x02, 0x4a
	.zero		1
	.zero		1


	//----- nvinfo : EIATTR_EXIT_INSTR_OFFSETS
	.align		4
        /*0208*/ 	.byte	0x04, 0x1c
        /*020a*/ 	.short	(.L_257 - .L_256)


	//   ....[0]....
.L_256:
        /*020c*/ 	.word	0x00001030


	//   ....[1]....
        /*0210*/ 	.word	0x00001490


	//----- nvinfo : EIATTR_CRS_STACK_SIZE
	.align		4
.L_257:
        /*0214*/ 	.byte	0x04, 0x1e
        /*0216*/ 	.short	(.L_259 - .L_258)
.L_258:
        /*0218*/ 	.word	0x00000000


	//----- nvinfo : EIATTR_CBANK_PARAM_SIZE
	.align		4
.L_259:
        /*021c*/ 	.byte	0x03, 0x19
        /*021e*/ 	.short	0x00b8


	//----- nvinfo : EIATTR_PARAM_CBANK
	.align		4
        /*0220*/ 	.byte	0x04, 0x0a
        /*0222*/ 	.short	(.L_261 - .L_260)
	.align		4
.L_260:
        /*0224*/ 	.word	index@(.nv.constant0.Order1_yplus)
        /*0228*/ 	.short	0x0380
        /*022a*/ 	.short	0x00b8


	//----- nvinfo : EIATTR_SW_WAR
	.align		4
.L_261:
        /*022c*/ 	.byte	0x04, 0x36
        /*022e*/ 	.short	(.L_263 - .L_262)
.L_262:
        /*0230*/ 	.word	0x00000008
.L_263:


//--------------------- .nv.info.Order1_yminus    --------------------------
	.section	.nv.info.Order1_yminus,"",@"SHT_CUDA_INFO"
	.sectionflags	@""
	.align	4


	//----- nvinfo : EIATTR_CUDA_API_VERSION
	.align		4
        /*0000*/ 	.byte	0x04, 0x37
        /*0002*/ 	.short	(.L_265 - .L_264)
.L_264:
        /*0004*/ 	.word	0x00000082


	//----- nvinfo : EIATTR_KPARAM_INFO
	.align		4
.L_265:
        /*0008*/ 	.byte	0x04, 0x17
        /*000a*/ 	.short	(.L_267 - .L_266)
.L_266:
        /*000c*/ 	.word	0x00000000
        /*0010*/ 	.short	0x001e
        /*0012*/ 	.short	0x00b4
        /*0014*/ 	.byte	0x00, 0xf0, 0x11, 0x00


	//----- nvinfo : EIATTR_KPARAM_INFO
	.align		4
.L_267:
        /*0018*/ 	.byte	0x04, 0x17
        /*001a*/ 	.short	(.L_269 - .L_268)
.L_268:
        /*001c*/ 	.word	0x00000000
        /*0020*/ 	.short	0x001d
        /*0022*/ 	.short	0x00b0
        /*0024*/ 	.byte	0x00, 0xf0, 0x11, 0x00


	//----- nvinfo : EIATTR_KPARAM_INFO
	.align		4
.L_269:
        /*0028*/ 	.byte	0x04, 0x17
        /*002a*/ 	.short	(.L_271 - .L_270)
.L_270:
        /*002c*/ 	.word	0x00000000
        /*0030*/ 	.short	0x001c
        /*0032*/ 	.short	0x00ac
        /*0034*/ 	.byte	0x00, 0xf0, 0x11, 0x00


	//----- nvinfo : EIATTR_KPARAM_INFO
	.align		4
.L_271:
        /*0038*/ 	.byte	0x04, 0x17
        /*003a*/ 	.short	(.L_273 - .L_272)
.L_272:
        /*003c*/ 	.word	0x00000000
        /*0040*/ 	.short	0x001b
        /*0042*/ 	.short	0x00a8
        /*0044*/ 	.byte	0x00, 0xf0, 0x11, 0x00


	//----- nvinfo : EIATTR_KPARAM_INFO
	.align		4
.L_273:
        /*0048*/ 	.byte	0x04, 0x17
        /*004a*/ 	.short	(.L_275 - .L_274)
.L_274:
        /*004c*/ 	.word	0x00000000
        /*0050*/ 	.short	0x001a
        /*0052*/ 	.short	0x00a0
        /*0054*/ 	.byte	0x00, 0xf5, 0x21, 0x00


	//----- nvinfo : EIATTR_KPARAM_INFO
	.align		4
.L_275:
        /*0058*/ 	.byte	0x04, 0x17
        /*005a*/ 	.short	(.L_277 - .L_276)
.L_276:
        /*005c*/ 	.word	0x00000000
        /*0060*/ 	.short	0x0019
        /*0062*/ 	.short	0x0098
        /*0064*/ 	.byte	0x00, 0xf0, 0x11, 0x00


	//----- nvinfo : EIATTR_KPARAM_INFO
	.align		4
.L_277:
        /*0068*/ 	.byte	0x04, 0x17
        /*006a*/ 	.short	(.L_279 - .L_278)
.L_278:
        /*006c*/ 	.word	0x00000000
        /*0070*/ 	.short	0x0018
        /*0072*/ 	.short	0x0090
        /*0074*/ 	.byte	0x00, 0xf5, 0x21, 0x00


	//----- nvinfo : EIATTR_KPARAM_INFO
	.align		4
.L_279:
        /*0078*/ 	.byte	0x04, 0x17
        /*007a*/ 	.short	(.L_281 - .L_280)
.L_280:
        /*007c*/ 	.word	0x00000000
        /*0080*/ 	.short	0x0017
        /*0082*/ 	.short	0x0088
        /*0084*/ 	.byte	0x00, 0xf5, 0x21, 0x00


	//----- nvinfo : EIATTR_KPARAM_INFO
	.align		4
.L_281:
        /*0088*/ 	.byte	0x04, 0x17
        /*008a*/ 	.short	(.L_283 - .L_282)
.L_282:
        /*008c*/ 	.word	0x00000000
        /*0090*/ 	.short	0x0016
        /*0092*/ 	.short	0x0080
        /*0094*/ 	.byte	0x00, 0xf5, 0x21, 0x00


	//----- nvinfo : EIATTR_KPARAM_INFO
	.align		4
.L_283:
        /*0098*/ 	.byte	0x04, 0x17
        /*009a*/ 	.short	(.L_285 - .L_284)
.L_284:
        /*009c*/ 	.word	0x00000000
        /*00a0*/ 	.short	0x0015
        /*00a2*/ 	.short	0x0078
        /*00a4*/ 	.byte	0x00, 0xf5, 0x21, 0x00


	//----- nvinfo : EIATTR_KPARAM_INFO
	.align		4
.L_285:
        /*00a8*/ 	.byte	0x04, 0x17
        /*00aa*/ 	.short	(.L_287 - .L_286)
.L_286:
        /*00ac*/ 	.word	0x00000000
        /*00b0*/ 	.short	0x0014
        /*00b2*/ 	.short	0x0070
        /*00b4*/ 	.byte	0x00, 0xf5, 0x21, 0x00


	//----- nvinfo : EIATTR_KPARAM_INFO
	.align		4
.L_287:
        /*00b8*/ 	.byte	0x04, 0x17
        /*00ba*/ 	.short	(.L_289 - .L_288)
.L_288:
        /*00bc*/ 	.word	0x00000000
        /*00c0*/ 	.short	0x0013
        /*00c2*/ 	.short	0x0068
        /*00c4*/ 	.byte	0x00, 0xf5, 0x21, 0x00


	//----- nvinfo : EIATTR_KPARAM_INFO
	.align		4
.L_289:
        /*00c8*/ 	.byte	0x04, 0x17
        /*00ca*/ 	.short	(.L_291 - .L_290)
.L_290:
        /*00cc*/ 	.word	0x00000000
        /*00d0*/ 	.short	0x0012
        /*00d2*/ 	.short	0x0060
        /*00d4*/ 	.byte	0x00, 0xf5, 0x21, 0x00


	//----- nvinfo : EIATTR_KPARAM_INFO
	.align		4
.L_291:
        /*00d8*/ 	.byte	0x04, 0x17
        /*00da*/ 	.short	(.L_293 - .L_292)
.L_292:
        /*00dc*/ 	.word	0x00000000
        /*00e0*/ 	.short	0x0011
        /*00e2*/ 	.short	0x0058
        /*00e4*/ 	.byte	0x00, 0xf5, 0x21, 0x00


	//----- nvinfo : EIATTR_KPARAM_INFO
	.align		4
.L_293:
        /*00e8*/ 	.byte	0x04, 0x17
        /*00ea*/ 	.short	(.L_295 - .L_294)
.L_294:
        /*00ec*/ 	.word	0x00000000
        /*00f0*/ 	.short	0x0010
        /*00f2*/ 	.short	0x0050
        /*00f4*/ 	.byte	0x00, 0xf5, 0x21, 0x00


	//----- nvinfo : EIATTR_KPARAM_INFO
	.align		4
.L_295:
        /*00f8*/ 	.byte	0x04, 0x17
        /*00fa*/ 	.short	(.L_297 - .L_296)
.L_296:
        /*00fc*/ 	.word	0x00000000
        /*0100*/ 	.short	0x000f
        /*0102*/ 	.short	0x0048
        /*0104*/ 	.byte	0x00, 0xf5, 0x21, 0x00


	//----- nvinfo : EIATTR_KPARAM_INFO
	.align		4
.L_297:
        /*0108*/ 	.byte	0x04, 0x17
        /*010a*/ 	.short	(.L_299 - .L_298)
.L_298:
        /*010c*/ 	.word	0x00000000
        /*0110*/ 	.short	0x000e
        /*0112*/ 	.short	0x0040
        /*0114*/ 	.byte	0x00, 0xf5, 0x21, 0x00


	//----- nvinfo : EIATTR_KPARAM_INFO
	.align		4
.L_299:
        /*0118*/ 	.byte	0x04, 0x17
        /*011a*/ 	.short	(.L_301 - .L_300)
.L_300:
        /*011c*/ 	.word	0x00000000
        /*0120*/ 	.short	0x000d
        /*0122*/ 	.short	0x0038
        /*0124*/ 	.byte	0x00, 0xf5, 0x21, 0x00


	//----- nvinfo : EIATTR_KPARAM_INFO
	.align		4
.L_301:
        /*0128*/ 	.byte	0x04, 0x17
        /*012a*/ 	.short	(.L_303 - .L_302)
.L_302:
        /*012c*/ 	.word	0x00000000
        /*0130*/ 	.short	0x000c
        /*0132*/ 	.short	0x0030
        /*0134*/ 	.byte	0x00, 0xf0, 0x11, 0x00


	//----- nvinfo : EIATTR_KPARAM_INFO
	.align		4
.L_303:
        /*0138*/ 	.byte	0x04, 0x17
        /*013a*/ 	.short	(.L_305 - .L_304)
.L_304:
        /*013c*/ 	.word	0x00000000
        /*0140*/ 	.short	0x000b
        /*0142*/ 	.short	0x002c
        /*0144*/ 	.byte	0x00, 0xf0, 0x11, 0x00


	//----- nvinfo : EIATTR_KPARAM_INFO
	.align		4
.L_305:
        /*0148*/ 	.byte	0x04, 0x17
        /*014a*/ 	.short	(.L_307 - .L_306)
.L_306:
        /*014c*/ 	.word	0x00000000
        /*0150*/ 	.short	0x000a
        /*0152*/ 	.short	0x0028
        /*0154*/ 	.byte	0x00, 0xf0, 0x11, 0x00


	//----- nvinfo : EIATTR_KPARAM_INFO
	.align		4
.L_307:
        /*0158*/ 	.byte	0x04, 0x17
        /*015a*/ 	.short	(.L_309 - .L_308)
.L_308:
        /*015c*/ 	.word	0x00000000
        /*0160*/ 	.short	0x0009
        /*0162*/ 	.short	0x0024
        /*0164*/ 	.byte	0x00, 0xf0, 0x11, 0x00


	//----- nvinfo : EIATTR_KPARAM_INFO
	.align		4
.L_309:
        /*0168*/ 	.byte	0x04, 0x17
        /*016a*/ 	.short	(.L_311 - .L_310)
.L_310:
        /*016c*/ 	.word	0x00000000
        /*0170*/ 	.short	0x0008
        /*0172*/ 	.short	0x0020
        /*0174*/ 	.byte	0x00, 0xf0, 0x11, 0x00


	//----- nvinfo : EIATTR_KPARAM_INFO
	.align		4
.L_311:
        /*0178*/ 	.byte	0x04, 0x17
        /*017a*/ 	.short	(.L_313 - .L_312)
.L_312:
        /*017c*/ 	.word	0x00000000
        /*0180*/ 	.short	0x0007
        /*0182*/ 	.short	0x001c
        /*0184*/ 	.byte	0x00, 0xf0, 0x11, 0x00


	//----- nvinfo : EIATTR_KPARAM_INFO
	.align		4
.L_313:
        /*0188*/ 	.byte	0x04, 0x17
        /*018a*/ 	.short	(.L_315 - .L_314)
.L_314:
        /*018c*/ 	.word	0x00000000
        /*0190*/ 	.short	0x0006
        /*0192*/ 	.short	0x0018
        /*0194*/ 	.byte	0x00, 0xf0, 0x11, 0x00


	//----- nvinfo : EIATTR_KPARAM_INFO
	.align		4
.L_315:
        /*0198*/ 	.byte	0x04, 0x17
        /*019a*/ 	.short	(.L_317 - .L_316)
.L_316:
        /*019c*/ 	.word	0x00000000
        /*01a0*/ 	.short	0x0005
        /*01a2*/ 	.short	0x0014
        /*01a4*/ 	.byte	0x00, 0xf0, 0x11, 0x00


	//----- nvinfo : EIATTR_KPARAM_INFO
	.align		4
.L_317:
        /*01a8*/ 	.byte	0x04, 0x17
        /*01aa*/ 	.short	(.L_319 - .L_318)
.L_318:
        /*01ac*/ 	.word	0x00000000
        /*01b0*/ 	.short	0x0004
        /*01b2*/ 	.short	0x0010
        /*01b4*/ 	.byte	0x00, 0xf0, 0x11, 0x00


	//----- nvinfo : EIATTR_KPARAM_INFO
	.align		4
.L_319:
        /*01b8*/ 	.byte	0x04, 0x17
        /*01ba*/ 	.short	(.L_321 - .L_320)
.L_320:
        /*01bc*/ 	.word	0x00000000
        /*01c0*/ 	.short	0x0003
        /*01c2*/ 	.short	0x000c
        /*01c4*/ 	.byte	0x00, 0xf0, 0x11, 0x00


	//----- nvinfo : EIATTR_KPARAM_INFO
	.align		4
.L_321:
        /*01c8*/ 	.byte	0x04, 0x17
        /*01ca*/ 	.short	(.L_323 - .L_322)
.L_322:
        /*01cc*/ 	.word	0x00000000
        /*01d0*/ 	.short	0x0002
        /*01d2*/ 	.short	0x0008
        /*01d4*/ 	.byte	0x00, 0xf0, 0x11, 0x00


	//----- nvinfo : EIATTR_KPARAM_INFO
	.align		4
.L_323:
        /*01d8*/ 	.byte	0x04, 0x17
        /*01da*/ 	.short	(.L_325 - .L_324)
.L_324:
        /*01dc*/ 	.word	0x00000000
        /*01e0*/ 	.short	0x0001
        /*01e2*/ 	.short	0x0004
        /*01e4*/ 	.byte	0x00, 0xf0, 0x11, 0x00


	//----- nvinfo : EIATTR_KPARAM_INFO
	.align		4
.L_325:
        /*01e8*/ 	.byte	0x04, 0x17
        /*01ea*/ 	.short	(.L_327 - .L_326)
.L_326:
        /*01ec*/ 	.word	0x00000000
        /*01f0*/ 	.short	0x0000
        /*01f2*/ 	.short	0x0000
        /*01f4*/ 	.byte	0x00, 0xf0, 0x11, 0x00


	//----- nvinfo : EIATTR_SPARSE_MMA_MASK
	.align		4
.L_327:
        /*01f8*/ 	.byte	0x03, 0x50
        /*01fa*/ 	.short	0x0000


	//----- nvinfo : EIATTR_MAXREG_COUNT
	.align		4
        /*01fc*/ 	.byte	0x03, 0x1b
        /*01fe*/ 	.short	0x00ff


	//----- nvinfo : EIATTR_MERCURY_ISA_VERSION
	.align		4
        /*0200*/ 	.byte	0x03, 0x5f
        /*0202*/ 	.short	0x0101


	//----- nvinfo : EIATTR_VRC_CTA_INIT_COUNT
	.align		4
        /*0204*/ 	.byte	0x02, 0x4a
	.zero		1
	.zero		1


	//----- nvinfo : EIATTR_EXIT_INSTR_OFFSETS
	.align		4
        /*0208*/ 	.byte	0x04, 0x1c
        /*020a*/ 	.short	(.L_329 - .L_328)


	//   ....[0]....
.L_328:
        /*020c*/ 	.word	0x00001060


	//   ....[1]....
        /*0210*/ 	.word	0x000014f0


	//----- nvinfo : EIATTR_CRS_STACK_SIZE
	.align		4
.L_329:
        /*0214*/ 	.byte	0x04, 0x1e
        /*0216*/ 	.short	(.L_331 - .L_330)
.L_330:
        /*0218*/ 	.word	0x00000000


	//----- nvinfo : EIATTR_CBANK_PARAM_SIZE
	.align		4
.L_331:
        /*021c*/ 	.byte	0x03, 0x19
        /*021e*/ 	.short	0x00b8


	//----- nvinfo : EIATTR_PARAM_CBANK
	.align		4
        /*0220*/ 	.byte	0x04, 0x0a
        /*0222*/ 	.short	(.L_333 - .L_332)
	.align		4
.L_332:
        /*0224*/ 	.word	index@(.nv.constant0.Order1_yminus)
        /*0228*/ 	.short	0x0380
        /*022a*/ 	.short	0x00b8


	//----- nvinfo : EIATTR_SW_WAR
	.align		4
.L_333:
        /*022c*/ 	.byte	0x04, 0x36
        /*022e*/ 	.short	(.L_335 - .L_334)
.L_334:
        /*0230*/ 	.word	0x00000008
.L_335:


//--------------------- .nv.info.Order1_xplus     --------------------------
	.section	.nv.info.Order1_xplus,"",@"SHT_CUDA_INFO"
	.sectionflags	@""
	.align	4


	//----- nvinfo : EIATTR_CUDA_API_VERSION
	.align		4
        /*0000*/ 	.byte	0x04, 0x37
        /*0002*/ 	.short	(.L_337 - .L_336)
.L_336:
        /*0004*/ 	.word	0x00000082


	//----- nvinfo : EIATTR_KPARAM_INFO
	.align		4
.L_337:
        /*0008*/ 	.byte	0x04, 0x17
        /*000a*/ 	.short	(.L_339 - .L_338)
.L_338:
        /*000c*/ 	.word	0x00000000
        /*0010*/ 	.short	0x001e
        /*0012*/ 	.short	0x00b4
        /*0014*/ 	.byte	0x00, 0xf0, 0x11, 0x00


	//----- nvinfo : EIATTR_KPARAM_INFO
	.align		4
.L_339:
        /*0018*/ 	.byte	0x04, 0x17
        /*001a*/ 	.short	(.L_341 - .L_340)
.L_340:
        /*001c*/ 	.word	0x00000000
        /*0020*/ 	.short	0x001d
        /*0022*/ 	.short	0x00b0
        /*0024*/ 	.byte	0x00, 0xf0, 0x11, 0x00


	//----- nvinfo : EIATTR_KPARAM_INFO
	.align		4
.L_341:
        /*0028*/ 	.byte	0x04, 0x17
        /*002a*/ 	.short	(.L_343 - .L_342)
.L_342:
        /*002c*/ 	.word	0x00000000
        /*0030*/ 	.short	0x001c
        /*0032*/ 	.short	0x00ac
        /*0034*/ 	.byte	0x00, 0xf0, 0x11, 0x00


	//----- nvinfo : EIATTR_KPARAM_INFO
	.align		4
.L_343:
        /*0038*/ 	.byte	0x04, 0x17
        /*003a*/ 	.short	(.L_345 - .L_344)
.L_344:
        /*003c*/ 	.word	0x00000000
        /*0040*/ 	.short	0x001b
        /*0042*/ 	.short	0x00a8
        /*0044*/ 	.byte	0x00, 0xf0, 0x11, 0x00


	//----- nvinfo : EIATTR_KPARAM_INFO
	.align		4
.L_345:
        /*0048*/ 	.byte	0x04, 0x17
        /*004a*/ 	.short	(.L_347 - .L_346)
.L_346:
        /*004c*/ 	.word	0x00000000
        /*0050*/ 	.short	0x001a
        /*0052*/ 	.short	0x00a0
        /*0054*/ 	.byte	0x00, 0xf5, 0x21, 0x00


	//----- nvinfo : EIATTR_KPARAM_INFO
	.align		4
.L_347:
        /*0058*/ 	.byte	0x04, 0x17
        /*005a*/ 	.short	(.L_349 - .L_348)
.L_348:
        /*005c*/ 	.word	0x00000000
        /*0060*/ 	.short	0x0019
        /*0062*/ 	.short	0x0098
        /*0064*/ 	.byte	0x00, 0xf0, 0x11, 0x00


	//----- nvinfo : EIATTR_KPARAM_INFO
	.align		4
.L_349:
        /*0068*/ 	.byte	0x04, 0x17
        /*006a*/ 	.short	(.L_351 - .L_350)
.L_350:
        /*006c*/ 	.word	0x00000000
        /*0070*/ 	.short	0x0018
        /*0072*/ 	.short	0x0090
        /*0074*/ 	.byte	0x00, 0xf5, 0x21, 0x00


	//----- nvinfo : EIATTR_KPARAM_INFO
	.align		4
.L_351:
        /*0078*/ 	.byte	0x04, 0x17
        /*007a*/ 	.short	(.L_353 - .L_352)
.L_352:
        /*007c*/ 	.word	0x00000000
        /*0080*/ 	.short	0x0017
        /*0082*/ 	.short	0x0088
        /*0084*/ 	.byte	0x00, 0xf5, 0x21, 0x00


	//----- nvinfo : EIATTR_KPARAM_INFO
	.align		4
.L_353:
        /*0088*/ 	.byte	0x04, 0x17
        /*008a*/ 	.short	(.L_355 - .L_354)
.L_354:
        /*008c*/ 	.word	0x00000000
        /*0090*/ 	.short	0x0016
        /*0092*/ 	.short	0x0080
        /*0094*/ 	.byte	0x00, 0xf5, 0x21, 0x00


	//----- nvinfo : EIATTR_KPARAM_INFO
	.align		4
.L_355:
        /*0098*/ 	.byte	0x04, 0x17
        /*009a*/ 	.short	(.L_357 - .L_356)
.L_356:
        /*009c*/ 	.word	0x00000000
        /*00a0*/ 	.short	0x0015
        /*00a2*/ 	.short	0x0078
        /*00a4*/ 	.byte	0x00, 0xf5, 0x21, 0x00


	//----- nvinfo : EIATTR_KPARAM_INFO
	.align		4
.L_357:
        /*00a8*/ 	.byte	0x04, 0x17
        /*00aa*/ 	.short	(.L_359 - .L_358)
.L_358:
        /*00ac*/ 	.word	0x00000000
        /*00b0*/ 	.short	0x0014
        /*00b2*/ 	.short	0x0070
        /*00b4*/ 	.byte	0x00, 0xf5, 0x21, 0x00


	//----- nvinfo : EIATTR_KPARAM_INFO
	.align		4
.L_359:
        /*00b8*/ 	.byte	0x04, 0x17
        /*00ba*/ 	.short	(.L_361 - .L_360)
.L_360:
        /*00bc*/ 	.word	0x00000000
        /*00c0*/ 	.short	0x0013
        /*00c2*/ 	.short	0x0068
        /*00c4*/ 	.byte	0x00, 0xf5, 0x21, 0x00


	//----- nvinfo : EIATTR_KPARAM_INFO
	.align		4
.L_361:
        /*00c8*/ 	.byte	0x04, 0x17
        /*00ca*/ 	.short	(.L_363 - .L_362)
.L_362:
        /*00cc*/ 	.word	0x00000000
        /*00d0*/ 	.short	0x0012
        /*00d2*/ 	.short	0x0060
        /*00d4*/ 	.byte	0x00, 0xf5, 0x21, 0x00


	//----- nvinfo : EIATTR_KPARAM_INFO
	.align		4
.L_363:
        /*00d8*/ 	.byte	0x04, 0x17
        /*00da*/ 	.short	(.L_365 - .L_364)
.L_364:
        /*00dc*/ 	.word	0x00000000
        /*00e0*/ 	.short	0x0011
        /*00e2*/ 	.short	0x0058
        /*00e4*/ 	.byte	0x00, 0xf5, 0x21, 0x00


	//----- nvinfo : EIATTR_KPARAM_INFO
	.align		4
.L_365:
        /*00e8*/ 	.byte	0x04, 0x17
        /*00ea*/ 	.short	(.L_367 - .L_366)
.L_366:
        /*00ec*/ 	.word	0x00000000
        /*00f0*/ 	.short	0x0010
        /*00f2*/ 	.short	0x0050
        /*00f4*/ 	.byte	0x00, 0xf5, 0x21, 0x00


	//----- nvinfo : EIATTR_KPARAM_INFO
	.align		4
.L_367:
        /*00f8*/ 	.byte	0x04, 0x17
        /*00fa*/ 	.short	(.L_369 - .L_368)
.L_368:
        /*00fc*/ 	.word	0x00000000
        /*0100*/ 	.short	0x000f
        /*0102*/ 	.short	0x0048
        /*0104*/ 	.byte	0x00, 0xf5, 0x21, 0x00


	//----- nvinfo : EIATTR_KPARAM_INFO
	.align		4
.L_369:
        /*0108*/ 	.byte	0x04, 0x17
        /*010a*/ 	.short	(.L_371 - .L_370)
.L_370:
        /*010c*/ 	.word	0x00000000
        /*0110*/ 	.short	0x000e
        /*0112*/ 	.short	0x0040
        /*0114*/ 	.byte	0x00, 0xf5, 0x21, 0x00


	//----- nvinfo : EIATTR_KPARAM_INFO
	.align		4
.L_371:
        /*0118*/ 	.byte	0x04, 0x17
        /*011a*/ 	.short	(.L_373 - .L_372)
.L_372:
        /*011c*/ 	.word	0x00000000
        /*0120*/ 	.short	0x000d
        /*0122*/ 	.short	0x0038
        /*0124*/ 	.byte	0x00, 0xf5, 0x21, 0x00


	//----- nvinfo : EIATTR_KPARAM_INFO
	.align		4
.L_373:
        /*0128*/ 	.byte	0x04, 0x17
        /*012a*/ 	.short	(.L_375 - .L_374)
.L_374:
        /*012c*/ 	.word	0x00000000
        /*0130*/ 	.short	0x000c
        /*0132*/ 	.short	0x0030
        /*0134*/ 	.byte	0x00, 0xf0, 0x11, 0x00


	//----- nvinfo : EIATTR_KPARAM_INFO
	.align		4
.L_375:
        /*0138*/ 	.byte	0x04, 0x17
        /*013a*/ 	.short	(.L_377 - .L_376)
.L_376:
        /*013c*/ 	.word	0x00000000
        /*0140*/ 	.short	0x000b
        /*0142*/ 	.short	0x002c
        /*0144*/ 	.byte	0x00, 0xf0, 0x11, 0x00


	//----- nvinfo : EIATTR_KPARAM_INFO
	.align		4
.L_377:
        /*0148*/ 	.byte	0x04, 0x17
        /*014a*/ 	.short	(.L_379 - .L_378)
.L_378:
        /*014c*/ 	.word	0x00000000
        /*0150*/ 	.short	0x000a
        /*0152*/ 	.short	0x0028
        /*0154*/ 	.byte	0x00, 0xf0, 0x11, 0x00


	//----- nvinfo : EIATTR_KPARAM_INFO
	.align		4
.L_379:
        /*0158*/ 	.byte	0x04, 0x17
        /*015a*/ 	.short	(.L_381 - .L_380)
.L_380:
        /*015c*/ 	.word	0x00000000
        /*0160*/ 	.short	0x0009
        /*0162*/ 	.short	0x0024
        /*0164*/ 	.byte	0x00, 0xf0, 0x11, 0x00


	//----- nvinfo : EIATTR_KPARAM_INFO
	.align		4
.L_381:
        /*0168*/ 	.byte	0x04, 0x17
        /*016a*/ 	.short	(.L_383 - .L_382)
.L_382:
        /*016c*/ 	.word	0x00000000
        /*0170*/ 	.short	0x0008
        /*0172*/ 	.short	0x0020
        /*0174*/ 	.byte	0x00, 0xf0, 0x11, 0x00


	//----- nvinfo : EIATTR_KPARAM_INFO
	.align		4
.L_383:
        /*0178*/ 	.byte	0x04, 0x17
        /*017a*/ 	.short	(.L_385 - .L_384)
.L_384:
        /*017c*/ 	.word	0x00000000
        /*0180*/ 	.short	0x0007
        /*0182*/ 	.short	0x001c
        /*0184*/ 	.byte	0x00, 0xf0, 0x11, 0x00


	//----- nvinfo : EIATTR_KPARAM_INFO
	.align		4
.L_385:
        /*0188*/ 	.byte	0x04, 0x17
        /*018a*/ 	.short	(.L_387 - .L_386)
.L_386:
        /*018c*/ 	.word	0x00000000
        /*0190*/ 	.short	0x0006
        /*0192*/ 	.short	0x0018
        /*0194*/ 	.byte	0x00, 0xf0, 0x11, 0x00


	//----- nvinfo : EIATTR_KPARAM_INFO
	.align		4
.L_387:
        /*0198*/ 	.byte	0x04, 0x17
        /*019a*/ 	.short	(.L_389 - .L_388)
.L_388:
        /*019c*/ 	.word	0x00000000
        /*01a0*/ 	.short	0x0005
        /*01a2*/ 	.short	0x0014
        /*01a4*/ 	.byte	0x00, 0xf0, 0x11, 0x00


	//----- nvinfo : EIATTR_KPARAM_INFO
	.align		4
.L_389:
        /*01a8*/ 	.byte	0x04, 0x17
        /*01aa*/ 	.short	(.L_391 - .L_390)
.L_390:
        /*01ac*/ 	.word	0x00000000
        /*01b0*/ 	.short	0x0004
        /*01b2*/ 	.short	0x0010
        /*01b4*/ 	.byte	0x00, 0xf0, 0x11, 0x00


	//----- nvinfo : EIATTR_KPARAM_INFO
	.align		4
.L_391:
        /*01b8*/ 	.byte	0x04, 0x17
        /*01ba*/ 	.short	(.L_393 - .L_392)
.L_392:
        /*01bc*/ 	.word	0x00000000
        /*01c0*/ 	.short	0x0003
        /*01c2*/ 	.short	0x000c
        /*01c4*/ 	.byte	0x00, 0xf0, 0x11, 0x00


	//----- nvinfo : EIATTR_KPARAM_INFO
	.align		4
.L_393:
        /*01c8*/ 	.byte	0x04, 0x17
        /*01ca*/ 	.short	(.L_395 - .L_394)
.L_394:
        /*01cc*/ 	.word	0x00000000
        /*01d0*/ 	.short	0x0002
        /*01d2*/ 	.short	0x0008
        /*01d4*/ 	.byte	0x00, 0xf0, 0x11, 0x00


	//----- nvinfo : EIATTR_KPARAM_INFO
	.align		4
.L_395:
        /*01d8*/ 	.byte	0x04, 0x17
        /*01da*/ 	.short	(.L_397 - .L_396)
.L_396:
        /*01dc*/ 	.word	0x00000000
        /*01e0*/ 	.short	0x0001
        /*01e2*/ 	.short	0x0004
        /*01e4*/ 	.byte	0x00, 0xf0, 0x11, 0x00


	//----- nvinfo : EIATTR_KPARAM_INFO
	.align		4
.L_397:
        /*01e8*/ 	.byte	0x04, 0x17
        /*01ea*/ 	.short	(.L_399 - .L_398)
.L_398:
        /*01ec*/ 	.word	0x00000000
        /*01f0*/ 	.short	0x0000
        /*01f2*/ 	.short	0x0000
        /*01f4*/ 	.byte	0x00, 0xf0, 0x11, 0x00


	//----- nvinfo : EIATTR_SPARSE_MMA_MASK
	.align		4
.L_399:
        /*01f8*/ 	.byte	0x03, 0x50
        /*01fa*/ 	.short	0x0000


	//----- nvinfo : EIATTR_MAXREG_COUNT
	.align		4
        /*01fc*/ 	.byte	0x03, 0x1b
        /*01fe*/ 	.short	0x00ff


	//----- nvinfo : EIATTR_MERCURY_ISA_VERSION
	.align		4
        /*0200*/ 	.byte	0x03, 0x5f
        /*0202*/ 	.short	0x0101


	//----- nvinfo : EIATTR_VRC_CTA_INIT_COUNT
	.align		4
        /*0204*/ 	.byte	0x02, 0x4a
	.zero		1
	.zero		1


	//----- nvinfo : EIATTR_EXIT_INSTR_OFFSETS
	.align		4
        /*0208*/ 	.byte	0x04, 0x1c
        /*020a*/ 	.short	(.L_401 - .L_400)


	//   ....[0]....
.L_400:
        /*020c*/ 	.word	0x00001040


	//   ....[1]....
        /*0210*/ 	.word	0x000014a0


	//----- nvinfo : EIATTR_CRS_STACK_SIZE
	.align		4
.L_401:
        /*0214*/ 	.byte	0x04, 0x1e
        /*0216*/ 	.short	(.L_403 - .L_402)
.L_402:
        /*0218*/ 	.word	0x00000000


	//----- nvinfo : EIATTR_CBANK_PARAM_SIZE
	.align		4
.L_403:
        /*021c*/ 	.byte	0x03, 0x19
        /*021e*/ 	.short	0x00b8


	//----- nvinfo : EIATTR_PARAM_CBANK
	.align		4
        /*0220*/ 	.byte	0x04, 0x0a
        /*0222*/ 	.short	(.L_405 - .L_404)
	.align		4
.L_404:
        /*0224*/ 	.word	index@(.nv.constant0.Order1_xplus)
        /*0228*/ 	.short	0x0380
        /*022a*/ 	.short	0x00b8


	//----- nvinfo : EIATTR_SW_WAR
	.align		4
.L_405:
        /*022c*/ 	.byte	0x04, 0x36
        /*022e*/ 	.short	(.L_407 - .L_406)
.L_406:
        /*0230*/ 	.word	0x00000008
.L_407:


//--------------------- .nv.info.Order1_xminus    --------------------------
	.section	.nv.info.Order1_xminus,"",@"SHT_CUDA_INFO"
	.sectionflags	@""
	.align	4


	//----- nvinfo : EIATTR_CUDA_API_VERSION
	.align		4
        /*0000*/ 	.byte	0x04, 0x37
        /*0002*/ 	.short	(.L_409 - .L_408)
.L_408:
        /*0004*/ 	.word	0x00000082


	//----- nvinfo : EIATTR_KPARAM_INFO
	.align		4
.L_409:
        /*0008*/ 	.byte	0x04, 0x17
        /*000a*/ 	.short	(.L_411 - .L_410)
.L_410:
        /*000c*/ 	.word	0x00000000
        /*0010*/ 	.short	0x001e
        /*0012*/ 	.short	0x00b4
        /*0014*/ 	.byte	0x00, 0xf0, 0x11, 0x00


	//----- nvinfo : EIATTR_KPARAM_INFO
	.align		4
.L_411:
        /*0018*/ 	.byte	0x04, 0x17
        /*001a*/ 	.short	(.L_413 - .L_412)
.L_412:
        /*001c*/ 	.word	0x00000000
        /*0020*/ 	.short	0x001d
        /*0022*/ 	.short	0x00b0
        /*0024*/ 	.byte	0x00, 0xf0, 0x11, 0x00


	//----- nvinfo : EIATTR_KPARAM_INFO
	.align		4
.L_413:
        /*0028*/ 	.byte	0x04, 0x17
        /*002a*/ 	.short	(.L_415 - .L_414)
.L_414:
        /*002c*/ 	.word	0x00000000
        /*0030*/ 	.short	0x001c
        /*0032*/ 	.short	0x00ac
        /*0034*/ 	.byte	0x00, 0xf0, 0x11, 0x00


	//----- nvinfo : EIATTR_KPARAM_INFO
	.align		4
.L_415:
        /*0038*/ 	.byte	0x04, 0x17
        /*003a*/ 	.short	(.L_417 - .L_416)
.L_416:
        /*003c*/ 	.word	0x00000000
        /*0040*/ 	.short	0x001b
        /*0042*/ 	.short	0x00a8
        /*0044*/ 	.byte	0x00, 0xf0, 0x11, 0x00


	//----- nvinfo : EIATTR_KPARAM_INFO
	.align		4
.L_417:
        /*0048*/ 	.byte	0x04, 0x17
        /*004a*/ 	.short	(.L_419 - .L_418)
.L_418:
        /*004c*/ 	.word	0x00000000
        /*0050*/ 	.short	0x001a
        /*0052*/ 	.short	0x00a0
        /*0054*/ 	.byte	0x00, 0xf5, 0x21, 0x00


	//----- nvinfo : EIATTR_KPARAM_INFO
	.align		4
.L_419:
        /*0058*/ 	.byte	0x04, 0x17
        /*005a*/ 	.short	(.L_421 - .L_420)
.L_420:
        /*005c*/ 	.word	0x00000000
        /*0060*/ 	.short	0x0019
        /*0062*/ 	.short	0x0098
        /*0064*/ 	.byte	0x00, 0xf0, 0x11, 0x00


	//----- nvinfo : EIATTR_KPARAM_INFO
	.align		4
.L_421:
        /*0068*/ 	.byte	0x04, 0x17
        /*006a*/ 	.short	(.L_423 - .L_422)
.L_422:
        /*006c*/ 	.word	0x00000000
        /*0070*/ 	.short	0x0018
        /*0072*/ 	.short	0x0090
        /*0074*/ 	.byte	0x00, 0xf5, 0x21, 0x00


	//----- nvinfo : EIATTR_KPARAM_INFO
	.align		4
.L_423:
        /*0078*/ 	.byte	0x04, 0x17
        /*007a*/ 	.short	(.L_425 - .L_424)
.L_424:
        /*007c*/ 	.word	0x00000000
        /*0080*/ 	.short	0x0017
        /*0082*/ 	.short	0x0088
        /*0084*/ 	.byte	0x00, 0xf5, 0x21, 0x00


	//----- nvinfo : EIATTR_KPARAM_INFO
	.align		4
.L_425:
        /*0088*/ 	.byte	0x04, 0x17
        /*008a*/ 	.short	(.L_427 - .L_426)
.L_426:
        /*008c*/ 	.word	0x00000000
        /*0090*/ 	.short	0x0016
        /*0092*/ 	.short	0x0080
        /*0094*/ 	.byte	0x00, 0xf5, 0x21, 0x00


	//----- nvinfo : EIATTR_KPARAM_INFO
	.align		4
.L_427:
        /*0098*/ 	.byte	0x04, 0x17
        /*009a*/ 	.short	(.L_429 - .L_428)
.L_428:
        /*009c*/ 	.word	0x00000000
        /*00a0*/ 	.short	0x0015
        /*00a2*/ 	.short	0x0078
        /*00a4*/ 	.byte	0x00, 0xf5, 0x21, 0x00


	//----- nvinfo : EIATTR_KPARAM_INFO
	.align		4
.L_429:
        /*00a8*/ 	.byte	0x04, 0x17
        /*00aa*/ 	.short	(.L_431 - .L_430)
.L_430:
        /*00ac*/ 	.word	0x00000000
        /*00b0*/ 	.short	0x0014
        /*00b2*/ 	.short	0x0070
        /*00b4*/ 	.byte	0x00, 0xf5, 0x21, 0x00


	//----- nvinfo : EIATTR_KPARAM_INFO
	.align		4
.L_431:
        /*00b8*/ 	.byte	0x04, 0x17
        /*00ba*/ 	.short	(.L_433 - .L_432)
.L_432:
        /*00bc*/ 	.word	0x00000000
        /*00c0*/ 	.short	0x0013
        /*00c2*/ 	.short	0x0068
        /*00c4*/ 	.byte	0x00, 0xf5, 0x21, 0x00


	//----- nvinfo : EIATTR_KPARAM_INFO
	.align		4
.L_433:
        /*00c8*/ 	.byte	0x04, 0x17
        /*00ca*/ 	.short	(.L_435 - .L_434)
.L_434:
        /*00cc*/ 	.word	0x00000000
        /*00d0*/ 	.short	0x0012
        /*00d2*/ 	.short	0x0060
        /*00d4*/ 	.byte	0x00, 0xf5, 0x21, 0x00


	//----- nvinfo : EIATTR_KPARAM_INFO
	.align		4
.L_435:
        /*00d8*/ 	.byte	0x04, 0x17
        /*00da*/ 	.short	(.L_437 - .L_436)
.L_436:
        /*00dc*/ 	.word	0x00000000
        /*00e0*/ 	.short	0x0011
        /*00e2*/ 	.short	0x0058
        /*00e4*/ 	.byte	0x00, 0xf5, 0x21, 0x00


	//----- nvinfo : EIATTR_KPARAM_INFO
	.align		4
.L_437:
        /*00e8*/ 	.byte	0x04, 0x17
        /*00ea*/ 	.short	(.L_439 - .L_438)
.L_438:
        /*00ec*/ 	.word	0x00000000
        /*00f0*/ 	.short	0x0010
        /*00f2*/ 	.short	0x0050
        /*00f4*/ 	.byte	0x00, 0xf5, 0x21, 0x00


	//----- nvinfo : EIATTR_KPARAM_INFO
	.align		4
.L_439:
        /*00f8*/ 	.byte	0x04, 0x17
        /*00fa*/ 	.short	(.L_441 - .L_440)
.L_440:
        /*00fc*/ 	.word	0x00000000
        /*0100*/ 	.short	0x000f
        /*0102*/ 	.short	0x0048
        /*0104*/ 	.byte	0x00, 0xf5, 0x21, 0x00


	//----- nvinfo : EIATTR_KPARAM_INFO
	.align		4
.L_441:
        /*0108*/ 	.byte	0x04, 0x17
        /*010a*/ 	.short	(.L_443 - .L_442)
.L_442:
        /*010c*/ 	.word	0x00000000
        /*0110*/ 	.short	0x000e
        /*0112*/ 	.short	0x0040
        /*0114*/ 	.byte	0x00, 0xf5, 0x21, 0x00


	//----- nvinfo : EIATTR_KPARAM_INFO
	.align		4
.L_443:
        /*0118*/ 	.byte	0x04, 0x17
        /*011a*/ 	.short	(.L_445 - .L_444)
.L_444:
        /*011c*/ 	.word	0x00000000
        /*0120*/ 	.short	0x000d
        /*0122*/ 	.short	0x0038
        /*0124*/ 	.byte	0x00, 0xf5, 0x21, 0x00


	//----- nvinfo : EIATTR_KPARAM_INFO
	.align		4
.L_445:
        /*0128*/ 	.byte	0x04, 0x17
        /*012a*/ 	.short	(.L_447 - .L_446)
.L_446:
        /*012c*/ 	.word	0x00000000
        /*0130*/ 	.short	0x000c
        /*0132*/ 	.short	0x0030
        /*0134*/ 	.byte	0x00, 0xf0, 0x11, 0x00


	//----- nvinfo : EIATTR_KPARAM_INFO
	.align		4
.L_447:
        /*0138*/ 	.byte	0x04, 0x17
        /*013a*/ 	.short	(.L_449 - .L_448)
.L_448:
        /*013c*/ 	.word	0x00000000
        /*0140*/ 	.short	0x000b
        /*0142*/ 	.short	0x002c
        /*0144*/ 	.byte	0x00, 0xf0, 0x11, 0x00


	//----- nvinfo : EIATTR_KPARAM_INFO
	.align		4
.L_449:
        /*0148*/ 	.byte	0x04, 0x17
        /*014a*/ 	.short	(.L_451 - .L_450)
.L_450:
        /*014c*/ 	.word	0x00000000
        /*0150*/ 	.short	0x000a
        /*0152*/ 	.short	0x0028
        /*0154*/ 	.byte	0x00, 0xf0, 0x11, 0x00


	//----- nvinfo : EIATTR_KPARAM_INFO
	.align		4
.L_451:
        /*0158*/ 	.byte	0x04, 0x17
        /*015a*/ 	.short	(.L_453 - .L_452)
.L_452:
        /*015c*/ 	.word	0x00000000
        /*0160*/ 	.short	0x0009
        /*0162*/ 	.short	0x0024
        /*0164*/ 	.byte	0x00, 0xf0, 0x11, 0x00


	//----- nvinfo : EIATTR_KPARAM_INFO
	.align		4
.L_453:
        /*0168*/ 	.byte	0x04, 0x17
        /*016a*/ 	.short	(.L_455 - .L_454)
.L_454:
        /*016c*/ 	.word	0x00000000
        /*0170*/ 	.short	0x0008
        /*0172*/ 	.short	0x0020
        /*0174*/ 	.byte	0x00, 0xf0, 0x11, 0x00


	//----- nvinfo : EIATTR_KPARAM_INFO
	.align		4
.L_455:
        /*0178*/ 	.byte	0x04, 0x17
        /*017a*/ 	.short	(.L_457 - .L_456)
.L_456:
        /*017c*/ 	.word	0x00000000
        /*0180*/ 	.short	0x0007
        /*0182*/ 	.short	0x001c
        /*0184*/ 	.byte	0x00, 0xf0, 0x11, 0x00


	//----- nvinfo : EIATTR_KPARAM_INFO
	.align		4
.L_457:
        /*0188*/ 	.byte	0x04, 0x17
        /*018a*/ 	.short	(.L_459 - .L_458)
.L_458:
        /*018c*/ 	.word	0x00000000
        /*0190*/ 	.short	0x0006
        /*0192*/ 	.short	0x0018
        /*0194*/ 	.byte	0x00, 0xf0, 0x11, 0x00


	//----- nvinfo : EIATTR_KPARAM_INFO
	.align		4
.L_459:
        /*0198*/ 	.byte	0x04, 0x17
        /*019a*/ 	.short	(.L_461 - .L_460)
.L_460:
        /*019c*/ 	.word	0x00000000
        /*01a0*/ 	.short	0x0005
        /*01a2*/ 	.short	0x0014
        /*01a4*/ 	.byte	0x00, 0xf0, 0x11, 0x00


	//----- nvinfo : EIATTR_KPARAM_INFO
	.align		4
.L_461:
        /*01a8*/ 	.byte	0x04, 0x17
        /*01aa*/ 	.short	(.L_463 - .L_462)
.L_462:
        /*01ac*/ 	.word	0x00000000
        /*01b0*/ 	.short	0x0004
        /*01b2*/ 	.short	0x0010
        /*01b4*/ 	.byte	0x00, 0xf0, 0x11, 0x00


	//----- nvinfo : EIATTR_KPARAM_INFO
	.align		4
.L_463:
        /*01b8*/ 	.byte	0x04, 0x17
        /*01ba*/ 	.short	(.L_465 - .L_464)
.L_464:
        /*01bc*/ 	.word	0x00000000
        /*01c0*/ 	.short	0x0003
        /*01c2*/ 	.short	0x000c
        /*01c4*/ 	.byte	0x00, 0xf0, 0x11, 0x00


	//----- nvinfo : EIATTR_KPARAM_INFO
	.align		4
.L_465:
        /*01c8*/ 	.byte	0x04, 0x17
        /*01ca*/ 	.short	(.L_467 - .L_466)
.L_466:
        /*01cc*/ 	.word	0x00000000
        /*01d0*/ 	.short	0x0002
        /*01d2*/ 	.short	0x0008
        /*01d4*/ 	.byte	0x00, 0xf0, 0x11, 0x00


	//----- nvinfo : EIATTR_KPARAM_INFO
	.align		4
.L_467:
        /*01d8*/ 	.byte	0x04, 0x17
        /*01da*/ 	.short	(.L_469 - .L_468)
.L_468:
        /*01dc*/ 	.word	0x00000000
        /*01e0*/ 	.short	0x0001
        /*01e2*/ 	.short	0x0004
        /*01e4*/ 	.byte	0x00, 0xf0, 0x11, 0x00


	//----- nvinfo : EIATTR_KPARAM_INFO
	.align		4
.L_469:
        /*01e8*/ 	.byte	0x04, 0x17
        /*01ea*/ 	.short	(.L_471 - .L_470)
.L_470:
        /*01ec*/ 	.word	0x00000000
        /*01f0*/ 	.short	0x0000
        /*01f2*/ 	.short	0x0000
        /*01f4*/ 	.byte	0x00, 0xf0, 0x11, 0x00


	//----- nvinfo : EIATTR_SPARSE_MMA_MASK
	.align		4
.L_471:
        /*01f8*/ 	.byte	0x03, 0x50
        /*01fa*/ 	.short	0x0000


	//----- nvinfo : EIATTR_MAXREG_COUNT
	.align		4
        /*01fc*/ 	.byte	0x03, 0x1b
        /*01fe*/ 	.short	0x00ff


	//----- nvinfo : EIATTR_MERCURY_ISA_VERSION
	.align		4
        /*0200*/ 	.byte	0x03, 0x5f
        /*0202*/ 	.short	0x0101


	//----- nvinfo : EIATTR_VRC_CTA_INIT_COUNT
	.align		4
        /*0204*/ 	.byte	0x02, 0x4a
	.zero		1
	.zero		1


	//----- nvinfo : EIATTR_EXIT_INSTR_OFFSETS
	.align		4
        /*0208*/ 	.byte	0x04, 0x1c
        /*020a*/ 	.short	(.L_473 - .L_472)


	//   ....[0]....
.L_472:
        /*020c*/ 	.word	0x00001090


	//   ....[1]....
        /*0210*/ 	.word	0x00001540


	//----- nvinfo : EIATTR_CRS_STACK_SIZE
	.align		4
.L_473:
        /*0214*/ 	.byte	0x04, 0x1e
        /*0216*/ 	.short	(.L_475 - .L_474)
.L_474:
        /*0218*/ 	.word	0x00000000


	//----- nvinfo : EIATTR_CBANK_PARAM_SIZE
	.align		4
.L_475:
        /*021c*/ 	.byte	0x03, 0x19
        /*021e*/ 	.short	0x00b8


	//----- nvinfo : EIATTR_PARAM_CBANK
	.align		4
        /*0220*/ 	.byte	0x04, 0x0a
        /*0222*/ 	.short	(.L_477 - .L_476)
	.align		4
.L_476:
        /*0224*/ 	.word	index@(.nv.constant0.Order1_xminus)
        /*0228*/ 	.short	0x0380
        /*022a*/ 	.short	0x00b8


	//----- nvinfo : EIATTR_SW_WAR
	.align		4
.L_477:
        /*022c*/ 	.byte	0x04, 0x36
        /*022e*/ 	.short	(.L_479 - .L_478)
.L_478:
        /*0230*/ 	.word	0x00000008
.L_479:


//--------------------- .nv.callgraph             --------------------------
	.section	.nv.callgraph,"",@"SHT_CUDA_CALLGRAPH"
	.align	4
	.sectionentsize	8
	.align		4
        /*0000*/ 	.word	0x00000000
	.align		4
        /*0004*/ 	.word	0xffffffff
	.align		4
        /*0008*/ 	.word	0x00000000
	.align		4
        /*000c*/ 	.word	0xfffffffe
	.align		4
        /*0010*/ 	.word	0x00000000
	.align		4
        /*0014*/ 	.word	0xfffffffd
	.align		4
        /*0018*/ 	.word	0x00000000
	.align		4
        /*001c*/ 	.word	0xfffffffc


//--------------------- .text.Order1_zplus        --------------------------
	.section	.text.Order1_zplus,"ax",@progbits
	.align	128
        .global         Order1_zplus
        .type           Order1_zplus,@function
        .size           Order1_zplus,(.L_x_108 - Order1_zplus)
        .other          Order1_zplus,@"STO_CUDA_ENTRY STV_DEFAULT"
Order1_zplus:
.text.Order1_zplus:
[----:B------:R-:W-:Y:S08]  /*0000*/  LDC R1, c[0x0][0x37c] ;  /* 0x0000df00ff017b82 */ /* 0x000ff00000000800 */
[----:B------:R-:W0:Y:S01]  /*0010*/  LDC R21, c[0x0][0x3a0] ;  /* 0x0000e800ff157b82 */ /* 0x000e220000000800 */
[----:B------:R-:W1:Y:S01]  /*0020*/  LDCU.64 UR4, c[0x0][0x398] ;  /* 0x00007300ff0477ac */ /* 0x000e620008000a00 */
[----:B------:R-:W2:Y:S01]  /*0030*/  S2R R15, SR_TID.X ;  /* 0x00000000000f7919 */ /* 0x000ea20000002100 */
[----:B------:R-:W-:Y:S01]  /*0040*/  BSSY.RECONVERGENT B0, `(.L_x_0) ;  /* 0x00000fc000007945 */ /* 0x000fe20003800200 */
[----:B------:R-:W3:Y:S04]  /*0050*/  LDCU UR6, c[0x0][0x3a4] ;  /* 0x00007480ff0677ac */ /* 0x000ee80008000800 */
[----:B------:R-:W3:Y:S01]  /*0060*/  LDC.64 R16, c[0x0][0x3a8] ;  /* 0x0000ea00ff107b82 */ /* 0x000ee20000000a00 */
[----:B------:R-:W4:Y:S01]  /*0070*/  LDCU.128 UR12, c[0x0][0x380] ;  /* 0x00007000ff0c77ac */ /* 0x000f220008000c00 */
[----:B------:R-:W5:Y:S06]  /*0080*/  LDCU UR7, c[0x0][0x434] ;  /* 0x00008680ff0777ac */ /* 0x000f6c0008000800 */
[----:B------:R-:W2:Y:S01]  /*0090*/  LDC R8, c[0x0][0x360] ;  /* 0x0000d800ff087b82 */ /* 0x000ea20000000800 */
[----:B------:R-:W4:Y:S01]  /*00a0*/  LDCU.64 UR10, c[0x0][0x390] ;  /* 0x00007200ff0a77ac */ /* 0x000f220008000a00 */
[----:B-1----:R-:W-:Y:S01]  /*00b0*/  UIMAD UR4, UR5, UR4, URZ ;  /* 0x00000004050472a4 */ /* 0x002fe2000f8e02ff */
[----:B------:R-:W1:Y:S05]  /*00c0*/  LDCU.64 UR8, c[0x0][0x358] ;  /* 0x00006b00ff0877ac */ /* 0x000e6a0008000a00 */
[----:B0-----:R-:W-:-:S02]  /*00d0*/  IMAD R11, R21, UR4, RZ ;  /* 0x00000004150b7c24 */ /* 0x001fc4000f8e02ff */
[----:B---3--:R-:W-:-:S03]  /*00e0*/  IMAD R0, R16, UR6, RZ ;  /* 0x0000000610007c24 */ /* 0x008fc6000f8e02ff */
[----:B------:R-:W-:Y:S01]  /*00f0*/  IABS R5, R11 ;  /* 0x0000000b00057213 */ /* 0x000fe20000000000 */
[----:B------:R-:W2:Y:S01]  /*0100*/  S2UR UR4, SR_CTAID.X ;  /* 0x00000000000479c3 */ /* 0x000ea20000002500 */
[-C--:B------:R-:W-:Y:S01]  /*0110*/  IMAD R16, R16, R17.reuse, RZ ;  /* 0x0000001110107224 */ /* 0x080fe200078e02ff */
[----:B----4-:R-:W-:Y:S01]  /*0120*/  UIADD3 UR6, UPT, UPT, UR11, -UR10, URZ ;  /* 0x8000000a0b067290 */ /* 0x010fe2000fffe0ff */
[----:B------:R-:W-:Y:S01]  /*0130*/  IMAD R9, R0, R17, RZ ;  /* 0x0000001100097224 */ /* 0x000fe200078e02ff */
[----:B------:R-:W0:Y:S01]  /*0140*/  I2F.RP R6, R5 ;  /* 0x0000000500067306 */ /* 0x000e220000209400 */
[----:B------:R-:W-:Y:S01]  /*0150*/  IMAD R0, R21, UR5, RZ ;  /* 0x0000000515007c24 */ /* 0x000fe2000f8e02ff */
[----:B------:R-:W-:Y:S02]  /*0160*/  UIADD3 UR5, UPT, UPT, UR15, -UR14, URZ ;  /* 0x8000000e0f057290 */ /* 0x000fe4000fffe0ff */
[----:B------:R-:W-:-:S04]  /*0170*/  IABS R4, R9 ;  /* 0x0000000900047213 */ /* 0x000fc80000000000 */
[----:B------:R-:W3:Y:S08]  /*0180*/  I2F.RP R7, R4 ;  /* 0x0000000400077306 */ /* 0x000ef00000209400 */
[----:B0-----:R-:W0:Y:S01]  /*0190*/  MUFU.RCP R6, R6 ;  /* 0x0000000600067308 */ /* 0x001e220000001000 */
[----:B--2---:R-:W-:Y:S01]  /*01a0*/  IMAD R8, R8, UR4, R15 ;  /* 0x0000000408087c24 */ /* 0x004fe2000f8e020f */
[----:B------:R-:W-:-:S06]  /*01b0*/  UIADD3 UR4, UPT, UPT, UR13, -UR12, URZ ;  /* 0x8000000c0d047290 */ /* 0x000fcc000fffe0ff */
[----:B---3--:R-:W2:Y:S01]  /*01c0*/  MUFU.RCP R7, R7 ;  /* 0x0000000700077308 */ /* 0x008ea20000001000 */
[----:B------:R-:W-:Y:S01]  /*01d0*/  IABS R18, R8 ;  /* 0x0000000800127213 */ /* 0x000fe20000000000 */
[----:B0-----:R-:W-:Y:S01]  /*01e0*/  VIADD R12, R6, 0xffffffe ;  /* 0x0ffffffe060c7836 */ /* 0x001fe20000000000 */
[----:B------:R-:W-:-:S05]  /*01f0*/  IABS R6, R0 ;  /* 0x0000000000067213 */ /* 0x000fca0000000000 */
[----:B------:R0:W3:Y:S01]  /*0200*/  F2I.FTZ.U32.TRUNC.NTZ R13, R12 ;  /* 0x0000000c000d7305 */ /* 0x0000e2000021f000 */
[----:B--2---:R-:W-:Y:S01]  /*0210*/  VIADD R2, R7, 0xffffffe ;  /* 0x0ffffffe07027836 */ /* 0x004fe20000000000 */
[----:B------:R-:W-:-:S06]  /*0220*/  IABS R7, R16 ;  /* 0x0000001000077213 */ /* 0x000fcc0000000000 */
[----:B------:R2:W4:Y:S01]  /*0230*/  F2I.FTZ.U32.TRUNC.NTZ R3, R2 ;  /* 0x0000000200037305 */ /* 0x000522000021f000 */
[----:B0-----:R-:W-:Y:S01]  /*0240*/  IMAD.MOV.U32 R12, RZ, RZ, RZ ;  /* 0x000000ffff0c7224 */ /* 0x001fe200078e00ff */
[----:B---3--:R-:W-:-:S06]  /*0250*/  IADD3 R14, PT, PT, RZ, -R13, RZ ;  /* 0x8000000dff0e7210 */ /* 0x008fcc0007ffe0ff */
[----:B------:R-:W0:Y:S01]  /*0260*/  I2F.RP R10, R6 ;  /* 0x00000006000a7306 */ /* 0x000e220000209400 */
[----:B--2---:R-:W-:Y:S01]  /*0270*/  IABS R2, R11 ;  /* 0x0000000b00027213 */ /* 0x004fe20000000000 */
[----:B------:R-:W-:Y:S02]  /*0280*/  IMAD R15, R14, R5, RZ ;  /* 0x000000050e0f7224 */ /* 0x000fe400078e02ff */
[----:B----4-:R-:W-:Y:S02]  /*0290*/  IMAD.MOV R19, RZ, RZ, -R3 ;  /* 0x000000ffff137224 */ /* 0x010fe400078e0a03 */
[----:B------:R-:W-:Y:S01]  /*02a0*/  IMAD.HI.U32 R14, R13, R15, R12 ;  /* 0x0000000f0d0e7227 */ /* 0x000fe200078e000c */
[----:B------:R-:W-:Y:S01]  /*02b0*/  MOV R13, R18 ;  /* 0x00000012000d7202 */ /* 0x000fe20000000f00 */
[----:B------:R-:W2:Y:S02]  /*02c0*/  I2F.RP R12, R7 ;  /* 0x00000007000c7306 */ /* 0x000ea40000209400 */
[----:B------:R-:W-:-:S02]  /*02d0*/  IMAD.MOV R18, RZ, RZ, -R2 ;  /* 0x000000ffff127224 */ /* 0x000fc400078e0a02 */
[----:B------:R-:W-:Y:S01]  /*02e0*/  IMAD R15, R19, R4, RZ ;  /* 0x00000004130f7224 */ /* 0x000fe200078e02ff */
[----:B------:R-:W-:Y:S01]  /*02f0*/  IABS R19, R9 ;  /* 0x0000000900137213 */ /* 0x000fe20000000000 */
[----:B------:R-:W-:Y:S02]  /*0300*/  IMAD.MOV.U32 R2, RZ, RZ, RZ ;  /* 0x000000ffff027224 */ /* 0x000fe400078e00ff */
[----:B0-----:R-:W0:Y:S02]  /*0310*/  MUFU.RCP R10, R10 ;  /* 0x0000000a000a7308 */ /* 0x001e240000001000 */
[----:B------:R-:W-:Y:S01]  /*0320*/  IMAD.HI.U32 R2, R3, R15, R2 ;  /* 0x0000000f03027227 */ /* 0x000fe200078e0002 */
[----:B------:R-:W-:-:S03]  /*0330*/  IADD3 R3, PT, PT, RZ, -R19, RZ ;  /* 0x80000013ff037210 */ /* 0x000fc60007ffe0ff */
[-C--:B------:R-:W-:Y:S02]  /*0340*/  IMAD.HI.U32 R19, R14, R13.reuse, RZ ;  /* 0x0000000d0e137227 */ /* 0x080fe400078e00ff */
[----:B--2---:R-:W2:Y:S02]  /*0350*/  MUFU.RCP R12, R12 ;  /* 0x0000000c000c7308 */ /* 0x004ea40000001000 */
[----:B------:R-:W-:-:S04]  /*0360*/  IMAD.HI.U32 R14, R2, R13, RZ ;  /* 0x0000000d020e7227 */ /* 0x000fc800078e00ff */
[--C-:B------:R-:W-:Y:S02]  /*0370*/  IMAD R2, R19, R18, R13.reuse ;  /* 0x0000001213027224 */ /* 0x100fe400078e020d */
[----:B------:R-:W-:Y:S02]  /*0380*/  IMAD R13, R14, R3, R13 ;  /* 0x000000030e0d7224 */ /* 0x000fe400078e020d */
[----:B0-----:R-:W-:Y:S01]  /*0390*/  VIADD R3, R10, 0xffffffe ;  /* 0x0ffffffe0a037836 */ /* 0x001fe20000000000 */
[----:B------:R-:W-:Y:S02]  /*03a0*/  ISETP.GT.U32.AND P0, PT, R5, R2, PT ;  /* 0x000000020500720c */ /* 0x000fe40003f04070 */
[----:B------:R-:W-:-:S03]  /*03b0*/  ISETP.GT.U32.AND P4, PT, R4, R13, PT ;  /* 0x0000000d0400720c */ /* 0x000fc60003f84070 */
[----:B------:R-:W0:Y:S08]  /*03c0*/  F2I.FTZ.U32.TRUNC.NTZ R3, R3 ;  /* 0x0000000300037305 */ /* 0x000e30000021f000 */
[----:B------:R-:W-:Y:S02]  /*03d0*/  @!P0 IMAD.IADD R2, R2, 0x1, -R5 ;  /* 0x0000000102028824 */ /* 0x000fe400078e0a05 */
[----:B------:R-:W-:Y:S01]  /*03e0*/  @!P4 IADD3 R13, PT, PT, R13, -R4, RZ ;  /* 0x800000040d0dc210 */ /* 0x000fe20007ffe0ff */
[----:B------:R-:W-:Y:S01]  /*03f0*/  @!P0 VIADD R19, R19, 0x1 ;  /* 0x0000000113138836 */ /* 0x000fe20000000000 */
[----:B------:R-:W-:-:S02]  /*0400*/  ISETP.NE.AND P0, PT, R11, RZ, PT ;  /* 0x000000ff0b00720c */ /* 0x000fc40003f05270 */
[----:B------:R-:W-:Y:S01]  /*0410*/  ISETP.GE.U32.AND P5, PT, R2, R5, PT ;  /* 0x000000050200720c */ /* 0x000fe20003fa6070 */
[----:B--2---:R-:W-:Y:S01]  /*0420*/  VIADD R5, R12, 0xffffffe ;  /* 0x0ffffffe0c057836 */ /* 0x004fe20000000000 */
[----:B------:R-:W-:Y:S02]  /*0430*/  LOP3.LUT R2, R8, R11, RZ, 0x3c, !PT ;  /* 0x0000000b08027212 */ /* 0x000fe400078e3cff */
[----:B------:R-:W-:Y:S02]  /*0440*/  ISETP.GE.U32.AND P3, PT, R13, R4, PT ;  /* 0x000000040d00720c */ /* 0x000fe40003f66070 */
[----:B------:R-:W-:Y:S01]  /*0450*/  ISETP.GE.AND P2, PT, R2, RZ, PT ;  /* 0x000000ff0200720c */ /* 0x000fe20003f46270 */
[----:B------:R-:W2:Y:S01]  /*0460*/  F2I.FTZ.U32.TRUNC.NTZ R5, R5 ;  /* 0x0000000500057305 */ /* 0x000ea2000021f000 */
[----:B------:R-:W-:Y:S01]  /*0470*/  LOP3.LUT R4, R8, R9, RZ, 0x3c, !PT ;  /* 0x0000000908047212 */ /* 0x000fe200078e3cff */
[----:B------:R-:W-:Y:S01]  /*0480*/  IMAD.MOV.U32 R2, RZ, RZ, RZ ;  /* 0x000000ffff027224 */ /* 0x000fe200078e00ff */
[----:B------:R-:W-:-:S02]  /*0490*/  @!P4 IADD3 R14, PT, PT, R14, 0x1, RZ ;  /* 0x000000010e0ec810 */ /* 0x000fc40007ffe0ff */
[----:B------:R-:W-:Y:S01]  /*04a0*/  ISETP.GE.AND P1, PT, R4, RZ, PT ;  /* 0x000000ff0400720c */ /* 0x000fe20003f26270 */
[----:B------:R-:W-:Y:S01]  /*04b0*/  @P5 VIADD R19, R19, 0x1 ;  /* 0x0000000113135836 */ /* 0x000fe20000000000 */
[----:B------:R-:W-:Y:S02]  /*04c0*/  ISETP.NE.AND P4, PT, R9, RZ, PT ;  /* 0x000000ff0900720c */ /* 0x000fe40003f85270 */
[----:B0-----:R-:W-:Y:S01]  /*04d0*/  IADD3 R13, PT, PT, RZ, -R3, RZ ;  /* 0x80000003ff0d7210 */ /* 0x001fe20007ffe0ff */
[----:B------:R-:W-:Y:S01]  /*04e0*/  @P3 VIADD R14, R14, 0x1 ;  /* 0x000000010e0e3836 */ /* 0x000fe20000000000 */
[----:B------:R-:W-:Y:S01]  /*04f0*/  IABS R12, R16 ;  /* 0x00000010000c7213 */ /* 0x000fe20000000000 */
[----:B------:R-:W-:Y:S01]  /*0500*/  @!P2 IMAD.MOV R19, RZ, RZ, -R19 ;  /* 0x000000ffff13a224 */ /* 0x000fe200078e0a13 */
[----:B------:R-:W-:Y:S01]  /*0510*/  @!P0 LOP3.LUT R19, RZ, R11, RZ, 0x33, !PT ;  /* 0x0000000bff138212 */ /* 0x000fe200078e33ff */
[----:B------:R-:W-:Y:S01]  /*0520*/  IMAD R13, R13, R6, RZ ;  /* 0x000000060d0d7224 */ /* 0x000fe200078e02ff */
[----:B------:R-:W-:Y:S01]  /*0530*/  IADD3 R12, PT, PT, RZ, -R12, RZ ;  /* 0x8000000cff0c7210 */ /* 0x000fe20007ffe0ff */
[----:B--2---:R-:W-:-:S02]  /*0540*/  IMAD.MOV R10, RZ, RZ, -R5 ;  /* 0x000000ffff0a7224 */ /* 0x004fc400078e0a05 */
[----:B------:R-:W-:Y:S01]  /*0550*/  IMAD.MOV R4, RZ, RZ, -R19 ;  /* 0x000000ffff047224 */ /* 0x000fe200078e0a13 */
[----:B------:R-:W-:Y:S01]  /*0560*/  @!P1 IADD3 R14, PT, PT, -R14, RZ, RZ ;  /* 0x000000ff0e0e9210 */ /* 0x000fe20007ffe1ff */
[----:B------:R-:W-:Y:S01]  /*0570*/  IMAD R15, R10, R7, RZ ;  /* 0x000000070a0f7224 */ /* 0x000fe200078e02ff */
[----:B------:R-:W-:Y:S01]  /*0580*/  @!P4 LOP3.LUT R14, RZ, R9, RZ, 0x33, !PT ;  /* 0x00000009ff0ec212 */ /* 0x000fe200078e33ff */
[----:B------:R-:W-:Y:S02]  /*0590*/  IMAD R11, R11, R4, R8 ;  /* 0x000000040b0b7224 */ /* 0x000fe400078e0208 */
[----:B------:R-:W-:Y:S01]  /*05a0*/  IMAD.MOV.U32 R4, RZ, RZ, RZ ;  /* 0x000000ffff047224 */ /* 0x000fe200078e00ff */
[----:B------:R-:W-:Y:S01]  /*05b0*/  IADD3 R10, PT, PT, -R14, RZ, RZ ;  /* 0x000000ff0e0a7210 */ /* 0x000fe20007ffe1ff */
[----:B------:R-:W-:Y:S01]  /*05c0*/  IMAD.HI.U32 R2, R3, R13, R2 ;  /* 0x0000000d03027227 */ /* 0x000fe200078e0002 */
[----:B------:R-:W-:-:S03]  /*05d0*/  IABS R3, R11 ;  /* 0x0000000b00037213 */ /* 0x000fc60000000000 */
[----:B------:R-:W-:Y:S01]  /*05e0*/  IMAD.HI.U32 R4, R5, R15, R4 ;  /* 0x0000000f05047227 */ /* 0x000fe200078e0004 */
[----:B------:R-:W-:Y:S02]  /*05f0*/  IABS R5, R0 ;  /* 0x0000000000057213 */ /* 0x000fe40000000000 */
[----:B------:R-:W-:Y:S01]  /*0600*/  IABS R15, R17 ;  /* 0x00000011000f7213 */ /* 0x000fe20000000000 */
[----:B------:R-:W-:Y:S01]  /*0610*/  IMAD R13, R9, R10, R8 ;  /* 0x0000000a090d7224 */ /* 0x000fe200078e0208 */
[----:B------:R-:W-:Y:S01]  /*0620*/  IABS R8, R21 ;  /* 0x0000001500087213 */ /* 0x000fe20000000000 */
[----:B------:R-:W-:Y:S02]  /*0630*/  IMAD.MOV R9, RZ, RZ, -R5 ;  /* 0x000000ffff097224 */ /* 0x000fe400078e0a05 */
[----:B------:R-:W-:Y:S01]  /*0640*/  IMAD.HI.U32 R18, R2, R3, RZ ;  /* 0x0000000302127227 */ /* 0x000fe200078e00ff */
[----:B------:R-:W0:Y:S01]  /*0650*/  I2F.RP R5, R8 ;  /* 0x0000000800057306 */ /* 0x000e220000209400 */
[----:B------:R-:W-:-:S02]  /*0660*/  IABS R10, R13 ;  /* 0x0000000d000a7213 */ /* 0x000fc40000000000 */
[----:B------:R-:W-:Y:S02]  /*0670*/  IMAD R3, R18, R9, R3 ;  /* 0x0000000912037224 */ /* 0x000fe400078e0203 */
[----:B------:R-:W-:Y:S02]  /*0680*/  IMAD.MOV.U32 R9, RZ, RZ, R15 ;  /* 0x000000ffff097224 */ /* 0x000fe400078e000f */
[----:B------:R-:W-:Y:S01]  /*0690*/  IMAD.MOV.U32 R2, RZ, RZ, R10 ;  /* 0x000000ffff027224 */ /* 0x000fe200078e000a */
[----:B------:R-:W-:Y:S01]  /*06a0*/  ISETP.GT.U32.AND P2, PT, R6, R3, PT ;  /* 0x000000030600720c */ /* 0x000fe20003f44070 */
[----:B------:R-:W2:Y:S02]  /*06b0*/  I2F.RP R10, R9 ;  /* 0x00000009000a7306 */ /* 0x000ea40000209400 */
[----:B------:R-:W-:-:S04]  /*06c0*/  IMAD.HI.U32 R15, R4, R2, RZ ;  /* 0x00000002040f7227 */ /* 0x000fc800078e00ff */
[----:B------:R-:W-:Y:S01]  /*06d0*/  IMAD R4, R15, R12, R2 ;  /* 0x0000000c0f047224 */ /* 0x000fe200078e0202 */
[----:B------:R-:W-:Y:S01]  /*06e0*/  LOP3.LUT R2, R11, R0, RZ, 0x3c, !PT ;  /* 0x000000000b027212 */ /* 0x000fe200078e3cff */
[----:B0-----:R-:W0:Y:S03]  /*06f0*/  MUFU.RCP R5, R5 ;  /* 0x0000000500057308 */ /* 0x001e260000001000 */
[----:B------:R-:W-:Y:S02]  /*0700*/  ISETP.GT.U32.AND P3, PT, R7, R4, PT ;  /* 0x000000040700720c */ /* 0x000fe40003f64070 */
[-C--:B------:R-:W-:Y:S02]  /*0710*/  @!P2 IADD3 R3, PT, PT, R3, -R6.reuse, RZ ;  /* 0x800000060303a210 */ /* 0x080fe40007ffe0ff */
[----:B------:R-:W-:Y:S01]  /*0720*/  ISETP.GE.AND P1, PT, R2, RZ, PT ;  /* 0x000000ff0200720c */ /* 0x000fe20003f26270 */
[----:B--2---:R-:W2:Y:S01]  /*0730*/  MUFU.RCP R10, R10 ;  /* 0x0000000a000a7308 */ /* 0x004ea20000001000 */
[----:B------:R-:W-:-:S02]  /*0740*/  ISETP.GE.U32.AND P4, PT, R3, R6, PT ;  /* 0x000000060300720c */ /* 0x000fc40003f86070 */
[----:B------:R-:W-:Y:S02]  /*0750*/  @!P2 IADD3 R18, PT, PT, R18, 0x1, RZ ;  /* 0x000000011212a810 */ /* 0x000fe40007ffe0ff */
[----:B------:R-:W-:Y:S02]  /*0760*/  ISETP.NE.AND P2, PT, R0, RZ, PT ;  /* 0x000000ff0000720c */ /* 0x000fe40003f45270 */
[----:B------:R-:W-:Y:S01]  /*0770*/  LOP3.LUT R2, R13, R16, RZ, 0x3c, !PT ;  /* 0x000000100d027212 */ /* 0x000fe200078e3cff */
[----:B------:R-:W-:Y:S01]  /*0780*/  @!P3 IMAD.IADD R4, R4, 0x1, -R7 ;  /* 0x000000010404b824 */ /* 0x000fe200078e0a07 */
[----:B------:R-:W-:Y:S01]  /*0790*/  @!P3 IADD3 R15, PT, PT, R15, 0x1, RZ ;  /* 0x000000010f0fb810 */ /* 0x000fe20007ffe0ff */
[----:B0-----:R-:W-:Y:S01]  /*07a0*/  VIADD R3, R5, 0xffffffe ;  /* 0x0ffffffe05037836 */ /* 0x001fe20000000000 */
[----:B------:R-:W-:Y:S02]  /*07b0*/  ISETP.NE.AND P3, PT, R16, RZ, PT ;  /* 0x000000ff1000720c */ /* 0x000fe40003f65270 */
[----:B------:R-:W-:Y:S01]  /*07c0*/  ISETP.GE.U32.AND P0, PT, R4, R7, PT ;  /* 0x000000070400720c */ /* 0x000fe20003f06070 */
[----:B------:R-:W-:Y:S01]  /*07d0*/  @P4 VIADD R18, R18, 0x1 ;  /* 0x0000000112124836 */ /* 0x000fe20000000000 */
[----:B------:R-:W-:Y:S01]  /*07e0*/  ISETP.GE.AND P4, PT, R2, RZ, PT ;  /* 0x000000ff0200720c */ /* 0x000fe20003f86270 */
[----:B------:R-:W0:Y:S01]  /*07f0*/  F2I.FTZ.U32.TRUNC.NTZ R3, R3 ;  /* 0x0000000300037305 */ /* 0x000e22000021f000 */
[----:B--2---:R-:W-:-:S02]  /*0800*/  VIADD R10, R10, 0xffffffe ;  /* 0x0ffffffe0a0a7836 */ /* 0x004fc40000000000 */
[----:B------:R-:W-:Y:S01]  /*0810*/  @!P1 IMAD.MOV R18, RZ, RZ, -R18 ;  /* 0x000000ffff129224 */ /* 0x000fe200078e0a12 */
[----:B------:R-:W-:Y:S01]  /*0820*/  @!P2 LOP3.LUT R18, RZ, R0, RZ, 0x33, !PT ;  /* 0x00000000ff12a212 */ /* 0x000fe200078e33ff */
[----:B------:R-:W-:-:S03]  /*0830*/  IMAD.MOV.U32 R2, RZ, RZ, RZ ;  /* 0x000000ffff027224 */ /* 0x000fc600078e00ff */
[----:B------:R-:W2:Y:S01]  /*0840*/  F2I.FTZ.U32.TRUNC.NTZ R5, R10 ;  /* 0x0000000a00057305 */ /* 0x000ea2000021f000 */
[----:B------:R-:W-:Y:S01]  /*0850*/  IADD3 R6, PT, PT, -R18, RZ, RZ ;  /* 0x000000ff12067210 */ /* 0x000fe20007ffe1ff */
[----:B------:R-:W-:-:S04]  /*0860*/  @P0 VIADD R15, R15, 0x1 ;  /* 0x000000010f0f0836 */ /* 0x000fc80000000000 */
[----:B------:R-:W-:Y:S01]  /*0870*/  @!P4 IMAD.MOV R15, RZ, RZ, -R15 ;  /* 0x000000ffff0fc224 */ /* 0x000fe200078e0a0f */
[----:B0-----:R-:W-:Y:S01]  /*0880*/  IADD3 R7, PT, PT, RZ, -R3, RZ ;  /* 0x80000003ff077210 */ /* 0x001fe20007ffe0ff */
[----:B------:R-:W-:Y:S01]  /*0890*/  IMAD R6, R0, R6, R11 ;  /* 0x0000000600067224 */ /* 0x000fe200078e020b */
[----:B------:R-:W-:Y:S02]  /*08a0*/  @!P3 LOP3.LUT R15, RZ, R16, RZ, 0x33, !PT ;  /* 0x00000010ff0fb212 */ /* 0x000fe400078e33ff */
[----:B------:R-:W-:Y:S01]  /*08b0*/  ISETP.NE.AND P3, PT, R21, RZ, PT ;  /* 0x000000ff1500720c */ /* 0x000fe20003f65270 */
[----:B------:R-:W-:Y:S01]  /*08c0*/  IMAD R7, R7, R8, RZ ;  /* 0x0000000807077224 */ /* 0x000fe200078e02ff */
[----:B------:R-:W-:Y:S02]  /*08d0*/  IADD3 R0, PT, PT, -R15, RZ, RZ ;  /* 0x000000ff0f007210 */ /* 0x000fe40007ffe1ff */
[----:B------:R-:W-:Y:S01]  /*08e0*/  IABS R4, R6 ;  /* 0x0000000600047213 */ /* 0x000fe20000000000 */
[----:B------:R-:W-:-:S04]  /*08f0*/  IMAD.HI.U32 R3, R3, R7, R2 ;  /* 0x0000000703037227 */ /* 0x000fc800078e0002 */
[----:B--2---:R-:W-:Y:S02]  /*0900*/  IMAD.MOV R10, RZ, RZ, -R5 ;  /* 0x000000ffff0a7224 */ /* 0x004fe400078e0a05 */
[----:B------:R-:W-:Y:S01]  /*0910*/  IMAD R2, R16, R0, R13 ;  /* 0x0000000010027224 */ /* 0x000fe200078e020d */
[----:B------:R-:W-:Y:S01]  /*0920*/  MOV R0, R4 ;  /* 0x0000000400007202 */ /* 0x000fe20000000f00 */
[----:B------:R-:W-:Y:S02]  /*0930*/  IMAD R7, R10, R9, RZ ;  /* 0x000000090a077224 */ /* 0x000fe400078e02ff */
[----:B------:R-:W-:Y:S01]  /*0940*/  IMAD.MOV.U32 R4, RZ, RZ, RZ ;  /* 0x000000ffff047224 */ /* 0x000fe200078e00ff */
[----:B------:R-:W-:Y:S01]  /*0950*/  IABS R10, R2 ;  /* 0x00000002000a7213 */ /* 0x000fe20000000000 */
[----:B------:R-:W-:-:S04]  /*0960*/  IMAD.HI.U32 R20, R3, R0, RZ ;  /* 0x0000000003147227 */ /* 0x000fc800078e00ff */
[----:B------:R-:W-:Y:S01]  /*0970*/  IMAD.HI.U32 R4, R5, R7, R4 ;  /* 0x0000000705047227 */ /* 0x000fe200078e0004 */
[----:B------:R-:W-:-:S03]  /*0980*/  MOV R5, R10 ;  /* 0x0000000a00057202 */ /* 0x000fc60000000f00 */
[----:B------:R-:W-:Y:S02]  /*0990*/  IMAD.MOV R3, RZ, RZ, -R20 ;  /* 0x000000ffff037224 */ /* 0x000fe400078e0a14 */
[----:B------:R-:W-:-:S04]  /*09a0*/  IMAD.HI.U32 R16, R4, R5, RZ ;  /* 0x0000000504107227 */ /* 0x000fc800078e00ff */
[----:B------:R-:W-:Y:S01]  /*09b0*/  IMAD R3, R8, R3, R0 ;  /* 0x0000000308037224 */ /* 0x000fe200078e0200 */
[----:B------:R-:W-:-:S04]  /*09c0*/  IADD3 R0, PT, PT, -R16, RZ, RZ ;  /* 0x000000ff10007210 */ /* 0x000fc80007ffe1ff */
[----:B------:R-:W-:Y:S01]  /*09d0*/  ISETP.GT.U32.AND P0, PT, R8, R3, PT ;  /* 0x000000030800720c */ /* 0x000fe20003f04070 */
[----:B------:R-:W-:-:S05]  /*09e0*/  IMAD R0, R9, R0, R5 ;  /* 0x0000000009007224 */ /* 0x000fca00078e0205 */
[----:B------:R-:W-:-:S07]  /*09f0*/  ISETP.GT.U32.AND P1, PT, R9, R0, PT ;  /* 0x000000000900720c */ /* 0x000fce0003f24070 */
[----:B------:R-:W-:Y:S02]  /*0a00*/  @!P0 IMAD.IADD R3, R3, 0x1, -R8 ;  /* 0x0000000103038824 */ /* 0x000fe400078e0a08 */
[----:B------:R-:W-:-:S03]  /*0a10*/  @!P0 VIADD R20, R20, 0x1 ;  /* 0x0000000114148836 */ /* 0x000fc60000000000 */
[----:B------:R-:W-:Y:S01]  /*0a20*/  ISETP.GE.U32.AND P2, PT, R3, R8, PT ;  /* 0x000000080300720c */ /* 0x000fe20003f46070 */
[----:B------:R-:W-:Y:S01]  /*0a30*/  @!P1 VIADD R16, R16, 0x1 ;  /* 0x0000000110109836 */ /* 0x000fe20000000000 */
[----:B------:R-:W-:Y:S02]  /*0a40*/  LOP3.LUT R3, R6, R21, RZ, 0x3c, !PT ;  /* 0x0000001506037212 */ /* 0x000fe400078e3cff */
[-C--:B------:R-:W-:Y:S02]  /*0a50*/  @!P1 IADD3 R0, PT, PT, R0, -R9.reuse, RZ ;  /* 0x8000000900009210 */ /* 0x080fe40007ffe0ff */
[----:B------:R-:W-:Y:S02]  /*0a60*/  ISETP.GE.AND P4, PT, R3, RZ, PT ;  /* 0x000000ff0300720c */ /* 0x000fe40003f86270 */
[----:B------:R-:W-:Y:S02]  /*0a70*/  ISETP.GE.U32.AND P0, PT, R0, R9, PT ;  /* 0x000000090000720c */ /* 0x000fe40003f06070 */
[----:B------:R-:W-:-:S02]  /*0a80*/  LOP3.LUT R0, R2, R17, RZ, 0x3c, !PT ;  /* 0x0000001102007212 */ /* 0x000fc400078e3cff */
[----:B------:R-:W-:Y:S02]  /*0a90*/  ISETP.NE.AND P1, PT, R17, RZ, PT ;  /* 0x000000ff1100720c */ /* 0x000fe40003f25270 */
[----:B------:R-:W-:Y:S02]  /*0aa0*/  @P2 IADD3 R20, PT, PT, R20, 0x1, RZ ;  /* 0x0000000114142810 */ /* 0x000fe40007ffe0ff */
[----:B------:R-:W-:Y:S02]  /*0ab0*/  ISETP.GE.AND P2, PT, R0, RZ, PT ;  /* 0x000000ff0000720c */ /* 0x000fe40003f46270 */
[----:B------:R-:W0:Y:S01]  /*0ac0*/  LDC R0, c[0x0][0x418] ;  /* 0x00010600ff007b82 */ /* 0x000e220000000800 */
[----:B------:R-:W-:Y:S02]  /*0ad0*/  @!P4 IADD3 R20, PT, PT, -R20, RZ, RZ ;  /* 0x000000ff1414c210 */ /* 0x000fe40007ffe1ff */
[----:B------:R-:W-:Y:S01]  /*0ae0*/  @!P3 LOP3.LUT R20, RZ, R21, RZ, 0x33, !PT ;  /* 0x00000015ff14b212 */ /* 0x000fe200078e33ff */
[----:B------:R-:W-:Y:S01]  /*0af0*/  @P0 VIADD R16, R16, 0x1 ;  /* 0x0000000110100836 */ /* 0x000fe20000000000 */
[----:B------:R-:W-:-:S02]  /*0b00*/  ISETP.GE.AND P0, PT, R18, UR4, PT ;  /* 0x0000000412007c0c */ /* 0x000fc4000bf06270 */
[C---:B------:R-:W-:Y:S02]  /*0b10*/  IADD3 R3, PT, PT, -R20.reuse, RZ, RZ ;  /* 0x000000ff14037210 */ /* 0x040fe40007ffe1ff */
[----:B-----5:R-:W-:Y:S02]  /*0b20*/  ISETP.GE.OR P0, PT, R19, UR7, P0 ;  /* 0x0000000713007c0c */ /* 0x020fe40008706670 */
[----:B------:R-:W-:Y:S01]  /*0b30*/  @!P2 IMAD.MOV R16, RZ, RZ, -R16 ;  /* 0x000000ffff10a224 */ /* 0x000fe200078e0a10 */
[----:B------:R-:W-:Y:S01]  /*0b40*/  @!P1 LOP3.LUT R16, RZ, R17, RZ, 0x33, !PT ;  /* 0x00000011ff109212 */ /* 0x000fe200078e33ff */
[----:B------:R-:W-:Y:S01]  /*0b50*/  IMAD R21, R21, R3, R6 ;  /* 0x0000000315157224 */ /* 0x000fe200078e0206 */
[----:B------:R-:W-:Y:S02]  /*0b60*/  ISETP.GE.OR P0, PT, R20, UR5, P0 ;  /* 0x0000000514007c0c */ /* 0x000fe40008706670 */
[----:B------:R-:W-:Y:S02]  /*0b70*/  IADD3 R3, PT, PT, -R16, RZ, RZ ;  /* 0x000000ff10037210 */ /* 0x000fe40007ffe1ff */
[----:B------:R-:W-:-:S03]  /*0b80*/  ISETP.GE.OR P0, PT, R21, UR6, P0 ;  /* 0x0000000615007c0c */ /* 0x000fc60008706670 */
[----:B------:R-:W-:-:S10]  /*0b90*/  IMAD R17, R17, R3, R2 ;  /* 0x0000000311117224 */ /* 0x000fd400078e0202 */
[----:B-1----:R-:W-:Y:S05]  /*0ba0*/  @P0 BRA `(.L_x_1) ;  /* 0x0000000400140947 */ /* 0x002fea0003800000 */
[----:B------:R-:W1:Y:S01]  /*0bb0*/  LDC.64 R4, c[0x0][0x428] ;  /* 0x00010a00ff047b82 */ /* 0x000e620000000a00 */
[----:B------:R-:W2:Y:S01]  /*0bc0*/  LDCU UR7, c[0x0][0x430] ;  /* 0x00008600ff0777ac */ /* 0x000ea20008000800 */
[----:B------:R-:W-:Y:S01]  /*0bd0*/  VIADD R23, R21, UR10 ;  /* 0x0000000a15177c36 */ /* 0x000fe20008000000 */
[----:B------:R-:W3:Y:S05]  /*0be0*/  LDCU.64 UR16, c[0x0][0x3c0] ;  /* 0x00007800ff1077ac */ /* 0x000eea0008000a00 */
[----:B------:R-:W4:Y:S08]  /*0bf0*/  LDC.64 R12, c[0x0][0x3c0] ;  /* 0x0000f000ff0c7b82 */ /* 0x000f300000000a00 */
[----:B------:R-:W0:Y:S01]  /*0c00*/  LDC.64 R10, c[0x0][0x410] ;  /* 0x00010400ff0a7b82 */ /* 0x000e220000000a00 */
[----:B-1----:R-:W-:-:S07]  /*0c10*/  IMAD R3, R19, R4, UR12 ;  /* 0x0000000c13037e24 */ /* 0x002fce000f8e0204 */
[----:B------:R-:W1:Y:S01]  /*0c20*/  LDC.64 R6, c[0x0][0x400] ;  /* 0x00010000ff067b82 */ /* 0x000e620000000a00 */
[----:B------:R-:W-:Y:S01]  /*0c30*/  VIADD R4, R20, UR14 ;  /* 0x0000000e14047c36 */ /* 0x000fe20008000000 */
[----:B------:R-:W-:-:S06]  /*0c40*/  IADD3 R2, PT, PT, R18, R3, RZ ;  /* 0x0000000312027210 */ /* 0x000fcc0007ffe0ff */
[----:B------:R-:W1:Y:S01]  /*0c50*/  LDC R26, c[0x0][0x418] ;  /* 0x00010600ff1a7b82 */ /* 0x000e620000000800 */
[----:B------:R-:W-:Y:S01]  /*0c60*/  IMAD R2, R2, R5, R4 ;  /* 0x0000000502027224 */ /* 0x000fe200078e0204 */
[----:B------:R-:W-:-:S03]  /*0c70*/  SHF.R.S32.HI R5, RZ, 0x1f, R23 ;  /* 0x0000001fff057819 */ /* 0x000fc60000011417 */
[----:B--2---:R-:W-:-:S03]  /*0c80*/  IMAD R4, R2, UR7, RZ ;  /* 0x0000000702047c24 */ /* 0x004fc6000f8e02ff */
[----:B------:R-:W2:Y:S02]  /*0c90*/  LDC.64 R2, c[0x0][0x3f8] ;  /* 0x0000fe00ff027b82 */ /* 0x000ea40000000a00 */
[CC--:B------:R-:W-:Y:S02]  /*0ca0*/  IADD3 R22, P0, PT, R23.reuse, R4.reuse, RZ ;  /* 0x0000000417167210 */ /* 0x0c0fe40007f1e0ff */
[----:B------:R-:W-:Y:S02]  /*0cb0*/  IADD3 R23, PT, PT, R23, R4, RZ ;  /* 0x0000000417177210 */ /* 0x000fe40007ffe0ff */
[----:B------:R-:W-:Y:S02]  /*0cc0*/  LEA.HI.X.SX32 R5, R4, R5, 0x1, P0 ;  /* 0x0000000504057211 */ /* 0x000fe400000f0eff */
[C---:B---3--:R-:W-:Y:S01]  /*0cd0*/  LEA R4, P0, R22.reuse, UR16, 0x2 ;  /* 0x0000001016047c11 */ /* 0x048fe2000f8010ff */
[----:B----4-:R-:W-:Y:S01]  /*0ce0*/  IMAD.WIDE R12, R23, 0x4, R12 ;  /* 0x00000004170c7825 */ /* 0x010fe200078e020c */
[----:B------:R-:W3:Y:S02]  /*0cf0*/  LDC.64 R8, c[0x0][0x408] ;  /* 0x00010200ff087b82 */ /* 0x000ee40000000a00 */
[----:B------:R-:W-:-:S03]  /*0d00*/  LEA.HI.X R5, R22, UR17, R5, 0x2, P0 ;  /* 0x0000001116057c11 */ /* 0x000fc600080f1405 */
[----:B------:R-:W4:Y:S04]  /*0d10*/  LDG.E.CONSTANT R13, desc[UR8][R12.64] ;  /* 0x000000080c0d7981 */ /* 0x000f28000c1e9900 */
[----:B------:R3:W4:Y:S01]  /*0d20*/  LDG.E.CONSTANT R4, desc[UR8][R4.64+0x4] ;  /* 0x0000040804047981 */ /* 0x000722000c1e9900 */
[----:B0-----:R-:W-:-:S04]  /*0d30*/  IMAD.WIDE R10, R21, 0x4, R10 ;  /* 0x00000004150a7825 */ /* 0x001fc800078e020a */
[C---:B--2---:R-:W-:Y:S02]  /*0d40*/  IMAD.WIDE R24, R21.reuse, 0x4, R2 ;  /* 0x0000000415187825 */ /* 0x044fe400078e0202 */
[----:B------:R-:W5:Y:S02]  /*0d50*/  LDG.E.CONSTANT R10, desc[UR8][R10.64] ;  /* 0x000000080a0a7981 */ /* 0x000f64000c1e9900 */
[C---:B-1----:R-:W-:Y:S02]  /*0d60*/  IMAD.WIDE R6, R21.reuse, 0x4, R6 ;  /* 0x0000000415067825 */ /* 0x042fe400078e0206 */
[----:B------:R-:W2:Y:S04]  /*0d70*/  LDG.E.CONSTANT R24, desc[UR8][R24.64] ;  /* 0x0000000818187981 */ /* 0x000ea8000c1e9900 */
[----:B------:R-:W5:Y:S01]  /*0d80*/  LDG.E.CONSTANT R22, desc[UR8][R6.64] ;  /* 0x0000000806167981 */ /* 0x000f62000c1e9900 */
[----:B------:R-:W0:Y:S01]  /*0d90*/  MUFU.RCP R2, R26 ;  /* 0x0000001a00027308 */ /* 0x000e220000001000 */
[----:B---3--:R-:W-:Y:S01]  /*0da0*/  IMAD.WIDE R8, R21, 0x4, R8 ;  /* 0x0000000415087825 */ /* 0x008fe200078e0208 */
[----:B------:R-:W-:Y:S05]  /*0db0*/  BSSY.RECONVERGENT B1, `(.L_x_2) ;  /* 0x000000e000017945 */ /* 0x000fea0003800200 */
[----:B------:R2:W5:Y:S01]  /*0dc0*/  LDG.E.CONSTANT R8, desc[UR8][R8.64] ;  /* 0x0000000808087981 */ /* 0x000562000c1e9900 */
[----:B0-----:R-:W-:-:S04]  /*0dd0*/  FFMA R5, R2, -R26, 1 ;  /* 0x3f80000002057423 */ /* 0x001fc8000000081a */
[----:B------:R-:W-:Y:S01]  /*0de0*/  FFMA R2, R2, R5, R2 ;  /* 0x0000000502027223 */ /* 0x000fe20000000002 */
[----:B----4-:R-:W-:-:S04]  /*0df0*/  FADD R3, R4, -R13 ;  /* 0x8000000d04037221 */ /* 0x010fc80000000000 */
[----:B------:R-:W0:Y:S01]  /*0e00*/  FCHK P0, R3, R26 ;  /* 0x0000001a03007302 */ /* 0x000e220000000000 */
[----:B------:R-:W-:-:S04]  /*0e10*/  FFMA R12, R3, R2, RZ ;  /* 0x00000002030c7223 */ /* 0x000fc800000000ff */
[----:B------:R-:W-:Y:S01]  /*0e20*/  FFMA R5, R12, -R26, R3 ;  /* 0x8000001a0c057223 */ /* 0x000fe20000000003 */
[----:B--2---:R-:W-:-:S03]  /*0e30*/  FADD R9, R24, -1 ;  /* 0xbf80000018097421 */ /* 0x004fc60000000000 */
[----:B------:R-:W-:Y:S01]  /*0e40*/  FFMA R12, R2, R5, R12 ;  /* 0x00000005020c7223 */ /* 0x000fe2000000000c */
[----:B0-----:R-:W-:Y:S06]  /*0e50*/  @!P0 BRA `(.L_x_3) ;  /* 0x00000000000c8947 */ /* 0x001fec0003800000 */
[----:B------:R-:W-:-:S07]  /*0e60*/  MOV R12, 0xe80 ;  /* 0x00000e80000c7802 */ /* 0x000fce0000000f00 */
[----:B-----5:R-:W-:Y:S05]  /*0e70*/  CALL.REL.NOINC `($__internal_0_$__cuda_sm3x_div_rn_noftz_f32_slowpath) ;  /* 0x0000000400a47944 */ /* 0x020fea0003c00000 */
[----:B------:R-:W-:-:S07]  /*0e80*/  IMAD.MOV.U32 R12, RZ, RZ, R11 ;  /* 0x000000ffff0c7224 */ /* 0x000fce00078e000b */
.L_x_3:
[----:B------:R-:W-:Y:S05]  /*0e90*/  BSYNC.RECONVERGENT B1 ;  /* 0x0000000000017941 */ /* 0x000fea0003800200 */
.L_x_2:
[----:B------:R-:W0:Y:S01]  /*0ea0*/  LDCU.64 UR16, c[0x0][0x398] ;  /* 0x00007300ff1077ac */ /* 0x000e220008000a00 */
[----:B------:R-:W1:Y:S01]  /*0eb0*/  LDC.64 R2, c[0x0][0x3e8] ;  /* 0x0000fa00ff027b82 */ /* 0x000e620000000a00 */
[----:B------:R-:W2:Y:S07]  /*0ec0*/  LDCU UR7, c[0x0][0x3a0] ;  /* 0x00007400ff0777ac */ /* 0x000eae0008000800 */
[----:B------:R-:W3:Y:S08]  /*0ed0*/  LDC.64 R4, c[0x0][0x420] ;  /* 0x00010800ff047b82 */ /* 0x000ef00000000a00 */
[----:B------:R-:W4:Y:S01]  /*0ee0*/  LDC.64 R6, c[0x0][0x3d0] ;  /* 0x0000f400ff067b82 */ /* 0x000f220000000a00 */
[----:B0-----:R-:W-:-:S04]  /*0ef0*/  IMAD R19, R19, UR16, R18 ;  /* 0x0000001013137c24 */ /* 0x001fc8000f8e0212 */
[----:B------:R-:W-:-:S04]  /*0f00*/  IMAD R20, R19, UR17, R20 ;  /* 0x0000001113147c24 */ /* 0x000fc8000f8e0214 */
[----:B--2---:R-:W-:-:S04]  /*0f10*/  IMAD R21, R20, UR7, R21 ;  /* 0x0000000714157c24 */ /* 0x004fc8000f8e0215 */
[----:B-1----:R-:W-:-:S05]  /*0f20*/  IMAD.WIDE R2, R21, 0x4, R2 ;  /* 0x0000000415027825 */ /* 0x002fca00078e0202 */
[----:B------:R-:W2:Y:S01]  /*0f30*/  LDG.E R13, desc[UR8][R2.64] ;  /* 0x00000008020d7981 */ /* 0x000ea2000c1e1900 */
[----:B---3--:R-:W-:-:S04]  /*0f40*/  IMAD.WIDE R4, R23, 0x4, R4 ;  /* 0x0000000417047825 */ /* 0x008fc800078e0204 */
[----:B----4-:R-:W-:Y:S02]  /*0f50*/  IMAD.WIDE R6, R23, 0x4, R6 ;  /* 0x0000000417067825 */ /* 0x010fe400078e0206 */
[----:B------:R-:W3:Y:S04]  /*0f60*/  LDG.E R4, desc[UR8][R4.64] ;  /* 0x0000000804047981 */ /* 0x000ee8000c1e1900 */
[----:B------:R-:W3:Y:S01]  /*0f70*/  LDG.E R11, desc[UR8][R6.64] ;  /* 0x00000008060b7981 */ /* 0x000ee2000c1e1900 */
[----:B--2--5:R-:W-:-:S04]  /*0f80*/  FMUL R22, R22, R13 ;  /* 0x0000000d16167220 */ /* 0x024fc80000400000 */
[----:B------:R-:W-:-:S04]  /*0f90*/  FFMA R9, R9, R12, R22 ;  /* 0x0000000c09097223 */ /* 0x000fc80000000016 */
[----:B---3--:R-:W-:-:S05]  /*0fa0*/  FFMA R9, R4, R9, R11 ;  /* 0x0000000904097223 */ /* 0x008fca000000000b */
[----:B------:R1:W-:Y:S04]  /*0fb0*/  STG.E desc[UR8][R6.64], R9 ;  /* 0x0000000906007986 */ /* 0x0003e8000c101908 */
[----:B------:R-:W2:Y:S01]  /*0fc0*/  LDG.E R11, desc[UR8][R2.64] ;  /* 0x00000008020b7981 */ /* 0x000ea2000c1e1900 */
[----:B------:R-:W-:-:S04]  /*0fd0*/  FMUL R13, R10, R12 ;  /* 0x0000000c0a0d7220 */ /* 0x000fc80000400000 */
[----:B--2---:R-:W-:-:S05]  /*0fe0*/  FFMA R11, R8, R11, -R13 ;  /* 0x0000000b080b7223 */ /* 0x004fca000000080d */
[----:B------:R1:W-:Y:S02]  /*0ff0*/  STG.E desc[UR8][R2.64], R11 ;  /* 0x0000000b02007986 */ /* 0x0003e4000c101908 */
.L_x_1:
[----:B------:R-:W-:Y:S05]  /*1000*/  BSYNC.RECONVERGENT B0 ;  /* 0x0000000000007941 */ /* 0x000fea0003800200 */
.L_x_0:
[----:B------:R-:W2:Y:S01]  /*1010*/  LDCU UR7, c[0x0][0x434] ;  /* 0x00008680ff0777ac */ /* 0x000ea20008000800 */
[----:B------:R-:W-:-:S04]  /*1020*/  ISETP.GE.AND P0, PT, R15, UR4, PT ;  /* 0x000000040f007c0c */ /* 0x000fc8000bf06270 */
[----:B--2---:R-:W-:-:S04]  /*1030*/  ISETP.GE.OR P0, PT, R14, UR7, P0 ;  /* 0x000000070e007c0c */ /* 0x004fc80008706670 */
[----:B------:R-:W-:-:S04]  /*1040*/  ISETP.GE.OR P0, PT, R16, UR5, P0 ;  /* 0x0000000510007c0c */ /* 0x000fc80008706670 */
[----:B------:R-:W-:-:S13]  /*1050*/  ISETP.GE.OR P0, PT, R17, UR6, P0 ;  /* 0x0000000611007c0c */ /* 0x000fda0008706670 */
[----:B------:R-:W-:Y:S05]  /*1060*/  @P0 EXIT ;  /* 0x000000000000094d */ /* 0x000fea0003800000 */
[----:B-1----:R-:W1:Y:S01]  /*1070*/  LDC R3, c[0x0][0x380] ;  /* 0x0000e000ff037b82 */ /* 0x002e620000000800 */
[----:B------:R-:W1:Y:S01]  /*1080*/  LDCU.64 UR10, c[0x0][0x428] ;  /* 0x00008500ff0a77ac */ /* 0x000e620008000a00 */
[----:B------:R-:W2:Y:S06]  /*1090*/  LDCU UR4, c[0x0][0x388] ;  /* 0x00007100ff0477ac */ /* 0x000eac0008000800 */
[----:B------:R-:W3:Y:S01]  /*10a0*/  LDC.64 R12, c[0x0][0x3b8] ;  /* 0x0000ee00ff0c7b82 */ /* 0x000ee20000000a00 */
[----:B------:R-:W4:Y:S01]  /*10b0*/  LDCU UR7, c[0x0][0x430] ;  /* 0x00008600ff0777ac */ /* 0x000f220008000800 */
[----:B------:R-:W0:Y:S06]  /*10c0*/  LDCU UR6, c[0x0][0x390] ;  /* 0x00007200ff0677ac */ /* 0x000e2c0008000800 */
[----:B------:R-:W3:Y:S01]  /*10d0*/  LDC.64 R10, c[0x0][0x3f8] ;  /* 0x0000fe00ff0a7b82 */ /* 0x000ee20000000a00 */
[----:B-1----:R-:W-:Y:S01]  /*10e0*/  IMAD R2, R14, UR10, R3 ;  /* 0x0000000a0e027c24 */ /* 0x002fe2000f8e0203 */
[----:B--2---:R-:W-:Y:S01]  /*10f0*/  IADD3 R3, PT, PT, R16, UR4, RZ ;  /* 0x0000000410037c10 */ /* 0x004fe2000fffe0ff */
[----:B------:R-:W1:Y:S05]  /*1100*/  LDCU.64 UR4, c[0x0][0x3b8] ;  /* 0x00007700ff0477ac */ /* 0x000e6a0008000a00 */
[----:B------:R-:W2:Y:S01]  /*1110*/  LDC.64 R6, c[0x0][0x408] ;  /* 0x00010200ff067b82 */ /* 0x000ea20000000a00 */
[----:B------:R-:W-:Y:S01]  /*1120*/  IMAD.IADD R2, R15, 0x1, R2 ;  /* 0x000000010f027824 */ /* 0x000fe200078e0202 */
[----:B0-----:R-:W-:-:S03]  /*1130*/  IADD3 R4, PT, PT, R17, UR6, RZ ;  /* 0x0000000611047c10 */ /* 0x001fc6000fffe0ff */
[----:B------:R-:W-:-:S03]  /*1140*/  IMAD R2, R2, UR11, R3 ;  /* 0x0000000b02027c24 */ /* 0x000fc6000f8e0203 */
[----:B------:R-:W0:Y:S01]  /*1150*/  LDC R27, c[0x0][0x418] ;  /* 0x00010600ff1b7b82 */ /* 0x000e220000000800 */
[----:B----4-:R-:W-:Y:S01]  /*1160*/  IMAD R3, R2, UR7, RZ ;  /* 0x0000000702037c24 */ /* 0x010fe2000f8e02ff */
[----:B------:R-:W-:-:S04]  /*1170*/  SHF.R.S32.HI R2, RZ, 0x1f, R4 ;  /* 0x0000001fff027819 */ /* 0x000fc80000011404 */
[C---:B------:R-:W-:Y:S01]  /*1180*/  IADD3 R5, P0, PT, R4.reuse, R3, RZ ;  /* 0x0000000304057210 */ /* 0x040fe20007f1e0ff */
[----:B------:R-:W-:Y:S01]  /*1190*/  IMAD.IADD R4, R4, 0x1, R3 ;  /* 0x0000000104047824 */ /* 0x000fe200078e0203 */
[----:B------:R-:W4:Y:S02]  /*11a0*/  LDC.64 R8, c[0x0][0x400] ;  /* 0x00010000ff087b82 */ /* 0x000f240000000a00 */
[----:B------:R-:W-:Y:S01]  /*11b0*/  LEA.HI.X.SX32 R20, R3, R2, 0x1, P0 ;  /* 0x0000000203147211 */ /* 0x000fe200000f0eff */
[----:B---3--:R-:W-:Y:S01]  /*11c0*/  IMAD.WIDE R24, R4, 0x4, R12 ;  /* 0x0000000404187825 */ /* 0x008fe200078e020c */
[----:B-1----:R-:W-:-:S04]  /*11d0*/  LEA R18, P0, R5, UR4, 0x2 ;  /* 0x0000000405127c11 */ /* 0x002fc8000f8010ff */
[----:B------:R-:W-:Y:S01]  /*11e0*/  LEA.HI.X R19, R5, UR5, R20, 0x2, P0 ;  /* 0x0000000505137c11 */ /* 0x000fe200080f1414 */
[----:B------:R-:W1:Y:S01]  /*11f0*/  LDC.64 R2, c[0x0][0x410] ;  /* 0x00010400ff027b82 */ /* 0x000e620000000a00 */
[----:B------:R-:W3:Y:S04]  /*1200*/  LDG.E.CONSTANT R13, desc[UR8][R24.64] ;  /* 0x00000008180d7981 */ /* 0x000ee8000c1e9900 */
[----:B------:R-:W3:Y:S01]  /*1210*/  LDG.E.CONSTANT R12, desc[UR8][R18.64+0x4] ;  /* 0x00000408120c7981 */ /* 0x000ee2000c1e9900 */
[----:B------:R-:W-:-:S04]  /*1220*/  IMAD.WIDE R10, R17, 0x4, R10 ;  /* 0x00000004110a7825 */ /* 0x000fc800078e020a */
[C---:B--2---:R-:W-:Y:S02]  /*1230*/  IMAD.WIDE R20, R17.reuse, 0x4, R6 ;  /* 0x0000000411147825 */ /* 0x044fe400078e0206 */
[----:B------:R-:W2:Y:S04]  /*1240*/  LDG.E.CONSTANT R10, desc[UR8][R10.64] ;  /* 0x000000080a0a7981 */ /* 0x000ea8000c1e9900 */
[----:B------:R-:W5:Y:S01]  /*1250*/  LDG.E.CONSTANT R6, desc[UR8][R20.64] ;  /* 0x0000000814067981 */ /* 0x000f62000c1e9900 */
[----:B-1----:R-:W-:-:S05]  /*1260*/  IMAD.WIDE R22, R17, 0x4, R2 ;  /* 0x0000000411167825 */ /* 0x002fca00078e0202 */
[----:B------:R-:W5:Y:S01]  /*1270*/  LDG.E.CONSTANT R5, desc[UR8][R22.64] ;  /* 0x0000000816057981 */ /* 0x000f62000c1e9900 */
[----:B0-----:R-:W0:Y:S01]  /*1280*/  MUFU.RCP R2, R27 ;  /* 0x0000001b00027308 */ /* 0x001e220000001000 */
[----:B----4-:R-:W-:Y:S01]  /*1290*/  IMAD.WIDE R8, R17, 0x4, R8 ;  /* 0x0000000411087825 */ /* 0x010fe200078e0208 */
[----:B------:R-:W-:Y:S04]  /*12a0*/  BSSY.RECONVERGENT B0, `(.L_x_4) ;  /* 0x000000f000007945 */ /* 0x000fe80003800200 */
[----:B------:R2:W5:Y:S01]  /*12b0*/  LDG.E.CONSTANT R7, desc[UR8][R8.64] ;  /* 0x0000000808077981 */ /* 0x000562000c1e9900 */
[----:B0-----:R-:W-:-:S04]  /*12c0*/  FFMA R3, R2, -R27, 1 ;  /* 0x3f80000002037423 */ /* 0x001fc8000000081b */
[----:B------:R-:W-:Y:S01]  /*12d0*/  FFMA R2, R2, R3, R2 ;  /* 0x0000000302027223 */ /* 0x000fe20000000002 */
[----:B---3--:R-:W-:-:S04]  /*12e0*/  FADD R18, R12, -R13 ;  /* 0x8000000d0c127221 */ /* 0x008fc80000000000 */
[----:B------:R-:W0:Y:S01]  /*12f0*/  FCHK P0, R18, R27 ;  /* 0x0000001b12007302 */ /* 0x000e220000000000 */
[----:B------:R-:W-:-:S04]  /*1300*/  FFMA R3, R2, R18, RZ ;  /* 0x0000001202037223 */ /* 0x000fc800000000ff */
[----:B------:R-:W-:Y:S01]  /*1310*/  FFMA R12, R3, -R27, R18 ;  /* 0x8000001b030c7223 */ /* 0x000fe20000000012 */
[----:B--2---:R-:W-:-:S03]  /*1320*/  FADD R8, R10, -1 ;  /* 0xbf8000000a087421 */ /* 0x004fc60000000000 */
[----:B------:R-:W-:Y:S01]  /*1330*/  FFMA R9, R2, R12, R3 ;  /* 0x0000000c02097223 */ /* 0x000fe20000000003 */
[----:B0-----:R-:W-:Y:S06]  /*1340*/  @!P0 BRA `(.L_x_5) ;  /* 0x0000000000108947 */ /* 0x001fec0003800000 */
[----:B------:R-:W-:Y:S02]  /*1350*/  MOV R3, R18 ;  /* 0x0000001200037202 */ /* 0x000fe40000000f00 */
[----:B------:R-:W-:-:S07]  /*1360*/  MOV R12, 0x1380 ;  /* 0x00001380000c7802 */ /* 0x000fce0000000f00 */
[----:B-----5:R-:W-:Y:S05]  /*1370*/  CALL.REL.NOINC `($__internal_0_$__cuda_sm3x_div_rn_noftz_f32_slowpath) ;  /* 0x0000000000647944 */ /* 0x020fea0003c00000 */
[----:B------:R-:W-:-:S07]  /*1380*/  IMAD.MOV.U32 R9, RZ, RZ, R11 ;  /* 0x000000ffff097224 */ /* 0x000fce00078e000b */
.L_x_5:
[----:B------:R-:W-:Y:S05]  /*1390*/  BSYNC.RECONVERGENT B0 ;  /* 0x0000000000007941 */ /* 0x000fea0003800200 */
.L_x_4:
[----:B------:R-:W0:Y:S01]  /*13a0*/  LDCU UR4, c[0x0][0x3a4] ;  /* 0x00007480ff0477ac */ /* 0x000e220008000800 */
[----:B------:R-:W1:Y:S01]  /*13b0*/  LDC.64 R12, c[0x0][0x3f0] ;  /* 0x0000fc00ff0c7b82 */ /* 0x000e620000000a00 */
[----:B------:R-:W2:Y:S07]  /*13c0*/  LDCU.64 UR6, c[0x0][0x3a8] ;  /* 0x00007500ff0677ac */ /* 0x000eae0008000a00 */
[----:B------:R-:W3:Y:S08]  /*13d0*/  LDC.64 R10, c[0x0][0x420] ;  /* 0x00010800ff0a7b82 */ /* 0x000ef00000000a00 */
[----:B------:R-:W4:Y:S01]  /*13e0*/  LDC.64 R2, c[0x0][0x3d8] ;  /* 0x0000f600ff027b82 */ /* 0x000f220000000a00 */
[----:B0-----:R-:W-:-:S04]  /*13f0*/  IMAD R15, R14, UR4, R15 ;  /* 0x000000040e0f7c24 */ /* 0x001fc8000f8e020f */
[----:B--2---:R-:W-:-:S04]  /*1400*/  IMAD R16, R15, UR6, R16 ;  /* 0x000000060f107c24 */ /* 0x004fc8000f8e0210 */
[----:B------:R-:W-:-:S04]  /*1410*/  IMAD R17, R16, UR7, R17 ;  /* 0x0000000710117c24 */ /* 0x000fc8000f8e0211 */
        /* <DEDUP_REMOVED lines=8> */
[----:B---3--:R-:W-:-:S05]  /*14a0*/  FFMA R7, -R11, R7, R0 ;  /* 0x000000070b077223 */ /* 0x008fca0000000100 */
[----:B------:R-:W-:Y:S04]  /*14b0*/  STG.E desc[UR8][R2.64], R7 ;  /* 0x0000000702007986 */ /* 0x000fe8000c101908 */
[----:B------:R-:W2:Y:S01]  /*14c0*/  LDG.E R15, desc[UR8][R12.64] ;  /* 0x000000080c0f7981 */ /* 0x000ea2000c1e1900 */
[----:B------:R-:W-:-:S04]  /*14d0*/  FMUL R5, R5, R9 ;  /* 0x0000000905057220 */ /* 0x000fc80000400000 */
[----:B--2---:R-:W-:-:S05]  /*14e0*/  FFMA R5, R6, R15, -R5 ;  /* 0x0000000f06057223 */ /* 0x004fca0000000805 */
[----:B------:R-:W-:Y:S01]  /*14f0*/  STG.E desc[UR8][R12.64], R5 ;  /* 0x000000050c007986 */ /* 0x000fe2000c101908 */
[----:B------:R-:W-:Y:S05]  /*1500*/  EXIT ;  /* 0x000000000000794d */ /* 0x000fea0003800000 */
        .weak           $__internal_0_$__cuda_sm3x_div_rn_noftz_f32_slowpath
        .type           $__internal_0_$__cuda_sm3x_div_rn_noftz_f32_slowpath,@function
        .size           $__internal_0_$__cuda_sm3x_div_rn_noftz_f32_slowpath,(.L_x_108 - $__internal_0_$__cuda_sm3x_div_rn_noftz_f32_slowpath)
$__internal_0_$__cuda_sm3x_div_rn_noftz_f32_slowpath:
[--C-:B------:R-:W-:Y:S01]  /*1510*/  SHF.R.U32.HI R11, RZ, 0x17, R0.reuse ;  /* 0x00000017ff0b7819 */ /* 0x100fe20000011600 */
[----:B------:R-:W-:Y:S01]  /*1520*/  BSSY.RECONVERGENT B2, `(.L_x_6) ;  /* 0x0000065000027945 */ /* 0x000fe20003800200 */
[----:B------:R-:W-:Y:S02]  /*1530*/  SHF.R.U32.HI R24, RZ, 0x17, R3 ;  /* 0x00000017ff187819 */ /* 0x000fe40000011603 */
[----:B------:R-:W-:Y:S02]  /*1540*/  LOP3.LUT R11, R11, 0xff, RZ, 0xc0, !PT ;  /* 0x000000ff0b0b7812 */ /* 0x000fe400078ec0ff */
[----:B------:R-:W-:Y:S02]  /*1550*/  LOP3.LUT R24, R24, 0xff, RZ, 0xc0, !PT ;  /* 0x000000ff18187812 */ /* 0x000fe400078ec0ff */
[----:B------:R-:W-:Y:S02]  /*1560*/  IADD3 R2, PT, PT, R11, -0x1, RZ ;  /* 0xffffffff0b027810 */ /* 0x000fe40007ffe0ff */
[----:B------:R-:W-:Y:S01]  /*1570*/  MOV R25, R3 ;  /* 0x0000000300197202 */ /* 0x000fe20000000f00 */
[----:B------:R-:W-:Y:S01]  /*1580*/  VIADD R26, R24, 0xffffffff ;  /* 0xffffffff181a7836 */ /* 0x000fe20000000000 */
[----:B------:R-:W-:Y:S01]  /*1590*/  ISETP.GT.U32.AND P0, PT, R2, 0xfd, PT ;  /* 0x000000fd0200780c */ /* 0x000fe20003f04070 */
[----:B------:R-:W-:-:S03]  /*15a0*/  IMAD.MOV.U32 R2, RZ, RZ, R0 ;  /* 0x000000ffff027224 */ /* 0x000fc600078e0000 */
[----:B------:R-:W-:-:S13]  /*15b0*/  ISETP.GT.U32.OR P0, PT, R26, 0xfd, P0 ;  /* 0x000000fd1a00780c */ /* 0x000fda0000704470 */
[----:B------:R-:W-:Y:S01]  /*15c0*/  @!P0 MOV R13, RZ ;  /* 0x000000ff000d8202 */ /* 0x000fe20000000f00 */
[----:B------:R-:W-:Y:S06]  /*15d0*/  @!P0 BRA `(.L_x_7) ;  /* 0x0000000000608947 */ /* 0x000fec0003800000 */
[----:B------:R-:W-:Y:S02]  /*15e0*/  FSETP.GTU.FTZ.AND P0, PT, |R3|, +INF , PT ;  /* 0x7f8000000300780b */ /* 0x000fe40003f1c200 */
[----:B------:R-:W-:-:S04]  /*15f0*/  FSETP.GTU.FTZ.AND P1, PT, |R0|, +INF , PT ;  /* 0x7f8000000000780b */ /* 0x000fc80003f3c200 */
[----:B------:R-:W-:-:S13]  /*1600*/  PLOP3.LUT P0, PT, P0, P1, PT, 0xf8, 0x8f ;  /* 0x00000000008f781c */ /* 0x000fda0000703f70 */
[----:B------:R-:W-:Y:S05]  /*1610*/  @P0 BRA `(.L_x_8) ;  /* 0x0000000400500947 */ /* 0x000fea0003800000 */
[----:B------:R-:W-:-:S13]  /*1620*/  LOP3.LUT P0, RZ, R2, 0x7fffffff, R25, 0xc8, !PT ;  /* 0x7fffffff02ff7812 */ /* 0x000fda000780c819 */
[----:B------:R-:W-:Y:S05]  /*1630*/  @!P0 BRA `(.L_x_9) ;  /* 0x0000000400408947 */ /* 0x000fea0003800000 */
[C---:B------:R-:W-:Y:S02]  /*1640*/  FSETP.NEU.FTZ.AND P1, PT, |R3|.reuse, +INF , PT ;  /* 0x7f8000000300780b */ /* 0x040fe40003f3d200 */
[----:B------:R-:W-:Y:S02]  /*1650*/  FSETP.NEU.FTZ.AND P0, PT, |R0|, +INF , PT ;  /* 0x7f8000000000780b */ /* 0x000fe40003f1d200 */
[----:B------:R-:W-:-:S11]  /*1660*/  FSETP.NEU.FTZ.AND P2, PT, |R3|, +INF , PT ;  /* 0x7f8000000300780b */ /* 0x000fd60003f5d200 */
[----:B------:R-:W-:Y:S05]  /*1670*/  @!P0 BRA !P1, `(.L_x_9) ;  /* 0x0000000400308947 */ /* 0x000fea0004800000 */
[----:B------:R-:W-:-:S04]  /*1680*/  LOP3.LUT P1, RZ, R25, 0x7fffffff, RZ, 0xc0, !PT ;  /* 0x7fffffff19ff7812 */ /* 0x000fc8000782c0ff */
[----:B------:R-:W-:-:S13]  /*1690*/  PLOP3.LUT P0, PT, P0, P1, PT, 0x2f, 0xf2 ;  /* 0x0000000000f2781c */ /* 0x000fda0000702577 */
[----:B------:R-:W-:Y:S05]  /*16a0*/  @P0 BRA `(.L_x_10) ;  /* 0x00000004001c0947 */ /* 0x000fea0003800000 */
[----:B------:R-:W-:-:S04]  /*16b0*/  LOP3.LUT P0, RZ, R2, 0x7fffffff, RZ, 0xc0, !PT ;  /* 0x7fffffff02ff7812 */ /* 0x000fc8000780c0ff */
[----:B------:R-:W-:-:S13]  /*16c0*/  PLOP3.LUT P0, PT, P2, P0, PT, 0x2f, 0xf2 ;  /* 0x0000000000f2781c */ /* 0x000fda0001700577 */
[----:B------:R-:W-:Y:S05]  /*16d0*/  @P0 BRA `(.L_x_11) ;  /* 0x0000000400040947 */ /* 0x000fea0003800000 */
[----:B------:R-:W-:Y:S01]  /*16e0*/  ISETP.GE.AND P0, PT, R26, RZ, PT ;  /* 0x000000ff1a00720c */ /* 0x000fe20003f06270 */
[----:B------:R-:W-:-:S05]  /*16f0*/  VIADD R13, R11, 0xffffffff ;  /* 0xffffffff0b0d7836 */ /* 0x000fca0000000000 */
[----:B------:R-:W-:-:S07]  /*1700*/  ISETP.GE.AND P1, PT, R13, RZ, PT ;  /* 0x000000ff0d00720c */ /* 0x000fce0003f26270 */
[----:B------:R-:W-:Y:S01]  /*1710*/  @P0 MOV R13, RZ ;  /* 0x000000ff000d0202 */ /* 0x000fe20000000f00 */
[----:B------:R-:W-:Y:S02]  /*1720*/  @!P0 IMAD.MOV.U32 R13, RZ, RZ, -0x40 ;  /* 0xffffffc0ff0d8424 */ /* 0x000fe400078e00ff */
[----:B------:R-:W-:-:S03]  /*1730*/  @!P0 FFMA R25, R3, 1.84467440737095516160e+19, RZ ;  /* 0x5f80000003198823 */ /* 0x000fc600000000ff */
[----:B------:R-:W-:Y:S01]  /*1740*/  @!P1 FFMA R2, R0, 1.84467440737095516160e+19, RZ ;  /* 0x5f80000000029823 */ /* 0x000fe200000000ff */
[----:B------:R-:W-:-:S07]  /*1750*/  @!P1 IADD3 R13, PT, PT, R13, 0x40, RZ ;  /* 0x000000400d0d9810 */ /* 0x000fce0007ffe0ff */
.L_x_7:
[----:B------:R-:W-:Y:S01]  /*1760*/  LEA R3, R11, 0xc0800000, 0x17 ;  /* 0xc08000000b037811 */ /* 0x000fe200078eb8ff */
[----:B------:R-:W-:Y:S01]  /*1770*/  BSSY.RECONVERGENT B3, `(.L_x_12) ;  /* 0x0000036000037945 */ /* 0x000fe20003800200 */
[----:B------:R-:W-:-:S03]  /*1780*/  IADD3 R24, PT, PT, R24, -0x7f, RZ ;  /* 0xffffff8118187810 */ /* 0x000fc60007ffe0ff */
[----:B------:R-:W-:Y:S02]  /*1790*/  IMAD.IADD R27, R2, 0x1, -R3 ;  /* 0x00000001021b7824 */ /* 0x000fe400078e0a03 */
[C---:B------:R-:W-:Y:S01]  /*17a0*/  IMAD R2, R24.reuse, -0x800000, R25 ;  /* 0xff80000018027824 */ /* 0x040fe200078e0219 */
[----:B------:R-:W-:Y:S01]  /*17b0*/  IADD3 R24, PT, PT, R24, 0x7f, -R11 ;  /* 0x0000007f18187810 */ /* 0x000fe20007ffe80b */
[----:B------:R-:W0:Y:S01]  /*17c0*/  MUFU.RCP R26, R27 ;  /* 0x0000001b001a7308 */ /* 0x000e220000001000 */
[----:B------:R-:W-:-:S03]  /*17d0*/  FADD.FTZ R3, -R27, -RZ ;  /* 0x800000ff1b037221 */ /* 0x000fc60000010100 */
[----:B------:R-:W-:Y:S02]  /*17e0*/  IMAD.IADD R24, R24, 0x1, R13 ;  /* 0x0000000118187824 */ /* 0x000fe400078e020d */
[----:B0-----:R-:W-:-:S04]  /*17f0*/  FFMA R29, R26, R3, 1 ;  /* 0x3f8000001a1d7423 */ /* 0x001fc80000000003 */
[----:B------:R-:W-:-:S04]  /*1800*/  FFMA R26, R26, R29, R26 ;  /* 0x0000001d1a1a7223 */ /* 0x000fc8000000001a */
[----:B------:R-:W-:-:S04]  /*1810*/  FFMA R25, R2, R26, RZ ;  /* 0x0000001a02197223 */ /* 0x000fc800000000ff */
[----:B------:R-:W-:-:S04]  /*1820*/  FFMA R28, R3, R25, R2 ;  /* 0x00000019031c7223 */ /* 0x000fc80000000002 */
[----:B------:R-:W-:-:S04]  /*1830*/  FFMA R25, R26, R28, R25 ;  /* 0x0000001c1a197223 */ /* 0x000fc80000000019 */
[----:B------:R-:W-:-:S04]  /*1840*/  FFMA R2, R3, R25, R2 ;  /* 0x0000001903027223 */ /* 0x000fc80000000002 */
[----:B------:R-:W-:-:S05]  /*1850*/  FFMA R3, R26, R2, R25 ;  /* 0x000000021a037223 */ /* 0x000fca0000000019 */
[----:B------:R-:W-:-:S04]  /*1860*/  SHF.R.U32.HI R11, RZ, 0x17, R3 ;  /* 0x00000017ff0b7819 */ /* 0x000fc80000011603 */
[----:B------:R-:W-:-:S04]  /*1870*/  LOP3.LUT R11, R11, 0xff, RZ, 0xc0, !PT ;  /* 0x000000ff0b0b7812 */ /* 0x000fc800078ec0ff */
[----:B------:R-:W-:-:S05]  /*1880*/  IADD3 R11, PT, PT, R11, R24, RZ ;  /* 0x000000180b0b7210 */ /* 0x000fca0007ffe0ff */
[----:B------:R-:W-:-:S05]  /*1890*/  VIADD R13, R11, 0xffffffff ;  /* 0xffffffff0b0d7836 */ /* 0x000fca0000000000 */
[----:B------:R-:W-:-:S13]  /*18a0*/  ISETP.GE.U32.AND P0, PT, R13, 0xfe, PT ;  /* 0x000000fe0d00780c */ /* 0x000fda0003f06070 */
[----:B------:R-:W-:Y:S05]  /*18b0*/  @!P0 BRA `(.L_x_13) ;  /* 0x0000000000808947 */ /* 0x000fea0003800000 */
[----:B------:R-:W-:-:S13]  /*18c0*/  ISETP.GT.AND P0, PT, R11, 0xfe, PT ;  /* 0x000000fe0b00780c */ /* 0x000fda0003f04270 */
[----:B------:R-:W-:Y:S05]  /*18d0*/  @P0 BRA `(.L_x_14) ;  /* 0x00000000006c0947 */ /* 0x000fea0003800000 */
[----:B------:R-:W-:-:S13]  /*18e0*/  ISETP.GE.AND P0, PT, R11, 0x1, PT ;  /* 0x000000010b00780c */ /* 0x000fda0003f06270 */
[----:B------:R-:W-:Y:S05]  /*18f0*/  @P0 BRA `(.L_x_15) ;  /* 0x0000000000740947 */ /* 0x000fea0003800000 */
[----:B------:R-:W-:Y:S02]  /*1900*/  ISETP.GE.AND P0, PT, R11, -0x18, PT ;  /* 0xffffffe80b00780c */ /* 0x000fe40003f06270 */
[----:B------:R-:W-:-:S11]  /*1910*/  LOP3.LUT R3, R3, 0x80000000, RZ, 0xc0, !PT ;  /* 0x8000000003037812 */ /* 0x000fd600078ec0ff */
[----:B------:R-:W-:Y:S05]  /*1920*/  @!P0 BRA `(.L_x_15) ;  /* 0x0000000000688947 */ /* 0x000fea0003800000 */
[CCC-:B------:R-:W-:Y:S01]  /*1930*/  FFMA.RZ R13, R26.reuse, R2.reuse, R25.reuse ;  /* 0x000000021a0d7223 */ /* 0x1c0fe2000000c019 */
[C---:B------:R-:W-:Y:S02]  /*1940*/  ISETP.NE.AND P2, PT, R11.reuse, RZ, PT ;  /* 0x000000ff0b00720c */ /* 0x040fe40003f45270 */
[----:B------:R-:W-:Y:S02]  /*1950*/  ISETP.NE.AND P1, PT, R11, RZ, PT ;  /* 0x000000ff0b00720c */ /* 0x000fe40003f25270 */
[----:B------:R-:W-:Y:S01]  /*1960*/  LOP3.LUT R24, R13, 0x7fffff, RZ, 0xc0, !PT ;  /* 0x007fffff0d187812 */ /* 0x000fe200078ec0ff */
[CCC-:B------:R-:W-:Y:S01]  /*1970*/  FFMA.RP R13, R26.reuse, R2.reuse, R25.reuse ;  /* 0x000000021a0d7223 */ /* 0x1c0fe20000008019 */
[----:B------:R-:W-:Y:S01]  /*1980*/  FFMA.RM R2, R26, R2, R25 ;  /* 0x000000021a027223 */ /* 0x000fe20000004019 */
[----:B------:R-:W-:Y:S01]  /*1990*/  IADD3 R25, PT, PT, R11, 0x20, RZ ;  /* 0x000000200b197810 */ /* 0x000fe20007ffe0ff */
[----:B------:R-:W-:Y:S01]  /*19a0*/  IMAD.MOV R11, RZ, RZ, -R11 ;  /* 0x000000ffff0b7224 */ /* 0x000fe200078e0a0b */
[----:B------:R-:W-:-:S02]  /*19b0*/  LOP3.LUT R24, R24, 0x800000, RZ, 0xfc, !PT ;  /* 0x0080000018187812 */ /* 0x000fc400078efcff */
[----:B------:R-:W-:Y:S02]  /*19c0*/  FSETP.NEU.FTZ.AND P0, PT, R13, R2, PT ;  /* 0x000000020d00720b */ /* 0x000fe40003f1d000 */
[----:B------:R-:W-:Y:S02]  /*19d0*/  SHF.L.U32 R25, R24, R25, RZ ;  /* 0x0000001918197219 */ /* 0x000fe400000006ff */
[----:B------:R-:W-:Y:S02]  /*19e0*/  SEL R11, R11, RZ, P2 ;  /* 0x000000ff0b0b7207 */ /* 0x000fe40001000000 */
[----:B------:R-:W-:Y:S02]  /*19f0*/  ISETP.NE.AND P1, PT, R25, RZ, P1 ;  /* 0x000000ff1900720c */ /* 0x000fe40000f25270 */
[----:B------:R-:W-:Y:S02]  /*1a00*/  SHF.R.U32.HI R11, RZ, R11, R24 ;  /* 0x0000000bff0b7219 */ /* 0x000fe40000011618 */
[----:B------:R-:W-:-:S02]  /*1a10*/  PLOP3.LUT P0, PT, P0, P1, PT, 0xf8, 0x8f ;  /* 0x00000000008f781c */ /* 0x000fc40000703f70 */
[----:B------:R-:W-:Y:S02]  /*1a20*/  SHF.R.U32.HI R13, RZ, 0x1, R11 ;  /* 0x00000001ff0d7819 */ /* 0x000fe4000001160b */
[----:B------:R-:W-:-:S04]  /*1a30*/  SEL R2, RZ, 0x1, !P0 ;  /* 0x00000001ff027807 */ /* 0x000fc80004000000 */
[----:B------:R-:W-:-:S04]  /*1a40*/  LOP3.LUT R2, R2, 0x1, R13, 0xf8, !PT ;  /* 0x0000000102027812 */ /* 0x000fc800078ef80d */
[----:B------:R-:W-:-:S04]  /*1a50*/  LOP3.LUT R2, R2, R11, RZ, 0xc0, !PT ;  /* 0x0000000b02027212 */ /* 0x000fc800078ec0ff */
[----:B------:R-:W-:-:S04]  /*1a60*/  IADD3 R2, PT, PT, R13, R2, RZ ;  /* 0x000000020d027210 */ /* 0x000fc80007ffe0ff */
[----:B------:R-:W-:Y:S01]  /*1a70*/  LOP3.LUT R3, R2, R3, RZ, 0xfc, !PT ;  /* 0x0000000302037212 */ /* 0x000fe200078efcff */
[----:B------:R-:W-:Y:S06]  /*1a80*/  BRA `(.L_x_15) ;  /* 0x0000000000107947 */ /* 0x000fec0003800000 */
.L_x_14:
[----:B------:R-:W-:-:S04]  /*1a90*/  LOP3.LUT R3, R3, 0x80000000, RZ, 0xc0, !PT ;  /* 0x8000000003037812 */ /* 0x000fc800078ec0ff */
[----:B------:R-:W-:Y:S01]  /*1aa0*/  LOP3.LUT R3, R3, 0x7f800000, RZ, 0xfc, !PT ;  /* 0x7f80000003037812 */ /* 0x000fe200078efcff */
[----:B------:R-:W-:Y:S06]  /*1ab0*/  BRA `(.L_x_15) ;  /* 0x0000000000047947 */ /* 0x000fec0003800000 */
.L_x_13:
[----:B------:R-:W-:-:S07]  /*1ac0*/  IMAD R3, R24, 0x800000, R3 ;  /* 0x0080000018037824 */ /* 0x000fce00078e0203 */
.L_x_15:
[----:B------:R-:W-:Y:S05]  /*1ad0*/  BSYNC.RECONVERGENT B3 ;  /* 0x0000000000037941 */ /* 0x000fea0003800200 */
.L_x_12:
[----:B------:R-:W-:Y:S05]  /*1ae0*/  BRA `(.L_x_16) ;  /* 0x0000000000207947 */ /* 0x000fea0003800000 */
.L_x_11:
[----:B------:R-:W-:-:S04]  /*1af0*/  LOP3.LUT R3, R2, 0x80000000, R25, 0x48, !PT ;  /* 0x8000000002037812 */ /* 0x000fc800078e4819 */
[----:B------:R-:W-:Y:S01]  /*1b00*/  LOP3.LUT R3, R3, 0x7f800000, RZ, 0xfc, !PT ;  /* 0x7f80000003037812 */ /* 0x000fe200078efcff */
[----:B------:R-:W-:Y:S06]  /*1b10*/  BRA `(.L_x_16) ;  /* 0x0000000000147947 */ /* 0x000fec0003800000 */
.L_x_10:
[----:B------:R-:W-:Y:S01]  /*1b20*/  LOP3.LUT R3, R2, 0x80000000, R25, 0x48, !PT ;  /* 0x8000000002037812 */ /* 0x000fe200078e4819 */
[----:B------:R-:W-:Y:S06]  /*1b30*/  BRA `(.L_x_16) ;  /* 0x00000000000c7947 */ /* 0x000fec0003800000 */
.L_x_9:
[----:B------:R-:W0:Y:S01]  /*1b40*/  MUFU.RSQ R3, -QNAN ;  /* 0xffc0000000037908 */ /* 0x000e220000001400 */
[----:B------:R-:W-:Y:S05]  /*1b50*/  BRA `(.L_x_16) ;  /* 0x0000000000047947 */ /* 0x000fea0003800000 */
.L_x_8:
[----:B------:R-:W-:-:S07]  /*1b60*/  FADD.FTZ R3, R3, R0 ;  /* 0x0000000003037221 */ /* 0x000fce0000010000 */
.L_x_16:
[----:B------:R-:W-:Y:S05]  /*1b70*/  BSYNC.RECONVERGENT B2 ;  /* 0x0000000000027941 */ /* 0x000fea0003800200 */
.L_x_6:
[----:B0-----:R-:W-:Y:S01]  /*1b80*/  MOV R11, R3 ;  /* 0x00000003000b7202 */ /* 0x001fe20000000f00 */
[----:B------:R-:W-:Y:S02]  /*1b90*/  HFMA2 R3, -RZ, RZ, 0, 0 ;  /* 0x00000000ff037431 */ /* 0x000fe400000001ff */
[----:B------:R-:W-:-:S04]  /*1ba0*/  IMAD.MOV.U32 R2, RZ, RZ, R12 ;  /* 0x000000ffff027224 */ /* 0x000fc800078e000c */
[----:B------:R-:W-:Y:S05]  /*1bb0*/  RET.REL.NODEC R2 `(Order1_zplus) ;  /* 0xffffffe402107950 */ /* 0x000fea0003c3ffff */
.L_x_17:
[----:B------:R-:W-:-:S00]  /*1bc0*/  BRA `(.L_x_17) ;  /* 0xfffffffc00fc7947 */ /* 0x000fc0000383ffff */
[----:B------:R-:W-:-:S00]  /*1bd0*/  NOP ;  /* 0x0000000000007918 */ /* 0x000fc00000000000 */
        /* <DEDUP_REMOVED lines=10> */
.L_x_108:


//--------------------- .text.Order1_zminus       --------------------------
	.section	.text.Order1_zminus,"ax",@progbits
	.align	128
        .global         Order1_zminus
        .type           Order1_zminus,@function
        .size           Order1_zminus,(.L_x_109 - Order1_zminus)
        .other          Order1_zminus,@"STO_CUDA_ENTRY STV_DEFAULT"
Order1_zminus:
.text.Order1_zminus:
        /* <DEDUP_REMOVED lines=10> */
[----:B-1----:R-:W-:-:S06]  /*00a0*/  UIMAD UR4, UR5, UR4, URZ ;  /* 0x00000004050472a4 */ /* 0x002fcc000f8e02ff */
[----:B0-----:R-:W-:-:S05]  /*00b0*/  IMAD R11, R19, UR4, RZ ;  /* 0x00000004130b7c24 */ /* 0x001fca000f8e02ff */
[----:B------:R-:W-:Y:S01]  /*00c0*/  IABS R5, R11 ;  /* 0x0000000b00057213 */ /* 0x000fe20000000000 */
[----:B------:R-:W2:Y:S01]  /*00d0*/  S2UR UR4, SR_CTAID.X ;  /* 0x00000000000479c3 */ /* 0x000ea20000002500 */
[C---:B---3--:R-:W-:Y:S01]  /*00e0*/  IMAD R0, R14.reuse, UR6, RZ ;  /* 0x000000060e007c24 */ /* 0x048fe2000f8e02ff */
[-C--:B------:R-:W-:Y:S01]  /*00f0*/  IABS R20, R15.reuse ;  /* 0x0000000f00147213 */ /* 0x080fe20000000000 */
[----:B------:R-:W0:Y:S01]  /*0100*/  I2F.RP R6, R5 ;  /* 0x0000000500067306 */ /* 0x000e220000209400 */
[-C--:B------:R-:W-:Y:S01]  /*0110*/  IMAD R14, R14, R15.reuse, RZ ;  /* 0x0000000f0e0e7224 */ /* 0x080fe200078e02ff */
[----:B------:R-:W1:Y:S01]  /*0120*/  LDCU.64 UR6, c[0x0][0x390] ;  /* 0x00007200ff0677ac */ /* 0x000e620008000a00 */
[----:B------:R-:W-:Y:S02]  /*0130*/  IMAD R9, R0, R15, RZ ;  /* 0x0000000f00097224 */ /* 0x000fe400078e02ff */
[----:B------:R-:W-:Y:S01]  /*0140*/  IMAD R0, R19, UR5, RZ ;  /* 0x0000000513007c24 */ /* 0x000fe2000f8e02ff */
[----:B----4-:R-:W-:-:S02]  /*0150*/  UIADD3 UR5, UPT, UPT, UR15, -UR14, URZ ;  /* 0x8000000e0f057290 */ /* 0x010fc4000fffe0ff */
[----:B------:R-:W-:-:S04]  /*0160*/  IABS R4, R9 ;  /* 0x0000000900047213 */ /* 0x000fc80000000000 */
[----:B------:R-:W3:Y:S08]  /*0170*/  I2F.RP R7, R4 ;  /* 0x0000000400077306 */ /* 0x000ef00000209400 */
[----:B0-----:R-:W0:Y:S01]  /*0180*/  MUFU.RCP R6, R6 ;  /* 0x0000000600067308 */ /* 0x001e220000001000 */
[----:B--2---:R-:W-:Y:S01]  /*0190*/  IMAD R8, R8, UR4, R17 ;  /* 0x0000000408087c24 */ /* 0x004fe2000f8e0211 */
[----:B------:R-:W-:-:S02]  /*01a0*/  UIADD3 UR4, UPT, UPT, UR13, -UR12, URZ ;  /* 0x8000000c0d047290 */ /* 0x000fc4000fffe0ff */
[----:B-1----:R-:W-:Y:S02]  /*01b0*/  UIADD3 UR6, UPT, UPT, UR7, -UR6, URZ ;  /* 0x8000000607067290 */ /* 0x002fe4000fffe0ff */
[----:B------:R-:W-:Y:S02]  /*01c0*/  IABS R18, R8 ;  /* 0x0000000800127213 */ /* 0x000fe40000000000 */
[----:B---3--:R-:W1:Y:S01]  /*01d0*/  MUFU.RCP R7, R7 ;  /* 0x0000000700077308 */ /* 0x008e620000001000 */
[----:B0-----:R-:W-:Y:S01]  /*01e0*/  VIADD R12, R6, 0xffffffe ;  /* 0x0ffffffe060c7836 */ /* 0x001fe20000000000 */
[----:B------:R-:W-:-:S06]  /*01f0*/  IABS R6, R0 ;  /* 0x0000000000067213 */ /* 0x000fcc0000000000 */
[----:B------:R0:W2:Y:S01]  /*0200*/  F2I.FTZ.U32.TRUNC.NTZ R13, R12 ;  /* 0x0000000c000d7305 */ /* 0x0000a2000021f000 */
[----:B-1----:R-:W-:Y:S01]  /*0210*/  VIADD R2, R7, 0xffffffe ;  /* 0x0ffffffe07027836 */ /* 0x002fe20000000000 */
[----:B------:R-:W-:-:S06]  /*0220*/  IABS R7, R14 ;  /* 0x0000000e00077213 */ /* 0x000fcc0000000000 */
[----:B------:R1:W3:Y:S01]  /*0230*/  F2I.FTZ.U32.TRUNC.NTZ R3, R2 ;  /* 0x0000000200037305 */ /* 0x0002e2000021f000 */
[----:B0-----:R-:W-:Y:S01]  /*0240*/  IMAD.MOV.U32 R12, RZ, RZ, RZ ;  /* 0x000000ffff0c7224 */ /* 0x001fe200078e00ff */
[----:B--2---:R-:W-:-:S06]  /*0250*/  IADD3 R16, PT, PT, RZ, -R13, RZ ;  /* 0x8000000dff107210 */ /* 0x004fcc0007ffe0ff */
[----:B------:R-:W0:Y:S01]  /*0260*/  I2F.RP R10, R6 ;  /* 0x00000006000a7306 */ /* 0x000e220000209400 */
[----:B-1----:R-:W-:Y:S01]  /*0270*/  IABS R2, R11 ;  /* 0x0000000b00027213 */ /* 0x002fe20000000000 */
[----:B------:R-:W-:Y:S01]  /*0280*/  IMAD R17, R16, R5, RZ ;  /* 0x0000000510117224 */ /* 0x000fe200078e02ff */
[----:B------:R-:W-:Y:S01]  /*0290*/  MOV R16, R18 ;  /* 0x0000001200107202 */ /* 0x000fe20000000f00 */
[----:B---3--:R-:W-:Y:S01]  /*02a0*/  IMAD.MOV R21, RZ, RZ, -R3 ;  /* 0x000000ffff157224 */ /* 0x008fe200078e0a03 */
[----:B------:R-:W-:Y:S01]  /*02b0*/  IABS R18, R9 ;  /* 0x0000000900127213 */ /* 0x000fe20000000000 */
[----:B------:R-:W-:Y:S02]  /*02c0*/  IMAD.HI.U32 R17, R13, R17, R12 ;  /* 0x000000110d117227 */ /* 0x000fe400078e000c */
[----:B------:R-:W1:Y:S02]  /*02d0*/  I2F.RP R13, R7 ;  /* 0x00000007000d7306 */ /* 0x000e640000209400 */
[----:B------:R-:W-:-:S02]  /*02e0*/  IMAD.MOV R12, RZ, RZ, -R2 ;  /* 0x000000ffff0c7224 */ /* 0x000fc400078e0a02 */
[----:B------:R-:W-:Y:S02]  /*02f0*/  IMAD R21, R21, R4, RZ ;  /* 0x0000000415157224 */ /* 0x000fe400078e02ff */
[----:B------:R-:W-:Y:S02]  /*0300*/  IMAD.MOV.U32 R2, RZ, RZ, RZ ;  /* 0x000000ffff027224 */ /* 0x000fe400078e00ff */
[----:B------:R-:W-:Y:S01]  /*0310*/  IMAD.HI.U32 R17, R17, R16, RZ ;  /* 0x0000001011117227 */ /* 0x000fe200078e00ff */
[----:B0-----:R-:W0:Y:S03]  /*0320*/  MUFU.RCP R10, R10 ;  /* 0x0000000a000a7308 */ /* 0x001e260000001000 */
[----:B------:R-:W-:Y:S01]  /*0330*/  IMAD.HI.U32 R3, R3, R21, R2 ;  /* 0x0000001503037227 */ /* 0x000fe200078e0002 */
[----:B------:R-:W-:-:S03]  /*0340*/  IADD3 R21, PT, PT, RZ, -R18, RZ ;  /* 0x80000012ff157210 */ /* 0x000fc60007ffe0ff */
[----:B------:R-:W-:Y:S01]  /*0350*/  IMAD.MOV.U32 R2, RZ, RZ, R12 ;  /* 0x000000ffff027224 */ /* 0x000fe200078e000c */
[----:B-1----:R-:W1:Y:S01]  /*0360*/  MUFU.RCP R13, R13 ;  /* 0x0000000d000d7308 */ /* 0x002e620000001000 */
[----:B------:R-:W-:-:S04]  /*0370*/  IMAD.HI.U32 R12, R3, R16, RZ ;  /* 0x00000010030c7227 */ /* 0x000fc800078e00ff */
[--C-:B------:R-:W-:Y:S02]  /*0380*/  IMAD R2, R17, R2, R16.reuse ;  /* 0x0000000211027224 */ /* 0x100fe400078e0210 */
[----:B------:R-:W-:Y:S02]  /*0390*/  IMAD R21, R12, R21, R16 ;  /* 0x000000150c157224 */ /* 0x000fe400078e0210 */
[----:B0-----:R-:W-:Y:S01]  /*03a0*/  VIADD R3, R10, 0xffffffe ;  /* 0x0ffffffe0a037836 */ /* 0x001fe20000000000 */
[----:B------:R-:W-:Y:S02]  /*03b0*/  ISETP.GT.U32.AND P0, PT, R5, R2, PT ;  /* 0x000000020500720c */ /* 0x000fe40003f04070 */
[----:B------:R-:W-:-:S03]  /*03c0*/  ISETP.GT.U32.AND P4, PT, R4, R21, PT ;  /* 0x000000150400720c */ /* 0x000fc60003f84070 */
[----:B------:R-:W0:Y:S08]  /*03d0*/  F2I.FTZ.U32.TRUNC.NTZ R3, R3 ;  /* 0x0000000300037305 */ /* 0x000e30000021f000 */
[-C--:B------:R-:W-:Y:S02]  /*03e0*/  @!P0 IADD3 R2, PT, PT, R2, -R5.reuse, RZ ;  /* 0x8000000502028210 */ /* 0x080fe40007ffe0ff */
[----:B------:R-:W-:Y:S01]  /*03f0*/  @!P4 IMAD.IADD R21, R21, 0x1, -R4 ;  /* 0x000000011515c824 */ /* 0x000fe200078e0a04 */
[----:B------:R-:W-:Y:S01]  /*0400*/  @!P0 IADD3 R17, PT, PT, R17, 0x1, RZ ;  /* 0x0000000111118810 */ /* 0x000fe20007ffe0ff */
[----:B------:R-:W-:Y:S01]  /*0410*/  @!P4 VIADD R12, R12, 0x1 ;  /* 0x000000010c0cc836 */ /* 0x000fe20000000000 */
[----:B------:R-:W-:Y:S01]  /*0420*/  ISETP.GE.U32.AND P5, PT, R2, R5, PT ;  /* 0x000000050200720c */ /* 0x000fe20003fa6070 */
[----:B-1----:R-:W-:Y:S01]  /*0430*/  VIADD R5, R13, 0xffffffe ;  /* 0x0ffffffe0d057836 */ /* 0x002fe20000000000 */
[----:B------:R-:W-:-:S02]  /*0440*/  LOP3.LUT R2, R8, R11, RZ, 0x3c, !PT ;  /* 0x0000000b08027212 */ /* 0x000fc400078e3cff */
[----:B------:R-:W-:Y:S02]  /*0450*/  ISETP.GE.U32.AND P3, PT, R21, R4, PT ;  /* 0x000000041500720c */ /* 0x000fe40003f66070 */
[----:B------:R-:W-:Y:S01]  /*0460*/  ISETP.GE.AND P2, PT, R2, RZ, PT ;  /* 0x000000ff0200720c */ /* 0x000fe20003f46270 */
[----:B------:R-:W1:Y:S01]  /*0470*/  F2I.FTZ.U32.TRUNC.NTZ R5, R5 ;  /* 0x0000000500057305 */ /* 0x000e62000021f000 */
[----:B------:R-:W-:Y:S01]  /*0480*/  LOP3.LUT R4, R8, R9, RZ, 0x3c, !PT ;  /* 0x0000000908047212 */ /* 0x000fe200078e3cff */
[----:B------:R-:W-:Y:S01]  /*0490*/  IMAD.MOV.U32 R2, RZ, RZ, RZ ;  /* 0x000000ffff027224 */ /* 0x000fe200078e00ff */
[----:B------:R-:W-:Y:S02]  /*04a0*/  ISETP.NE.AND P0, PT, R11, RZ, PT ;  /* 0x000000ff0b00720c */ /* 0x000fe40003f05270 */
[----:B------:R-:W-:Y:S02]  /*04b0*/  ISETP.GE.AND P1, PT, R4, RZ, PT ;  /* 0x000000ff0400720c */ /* 0x000fe40003f26270 */
[----:B------:R-:W-:-:S02]  /*04c0*/  ISETP.NE.AND P4, PT, R9, RZ, PT ;  /* 0x000000ff0900720c */ /* 0x000fc40003f85270 */
[----:B------:R-:W-:Y:S01]  /*04d0*/  @P5 IADD3 R17, PT, PT, R17, 0x1, RZ ;  /* 0x0000000111115810 */ /* 0x000fe20007ffe0ff */
[----:B------:R-:W-:Y:S01]  /*04e0*/  @P3 VIADD R12, R12, 0x1 ;  /* 0x000000010c0c3836 */ /* 0x000fe20000000000 */
[----:B0-----:R-:W-:Y:S02]  /*04f0*/  IADD3 R13, PT, PT, RZ, -R3, RZ ;  /* 0x80000003ff0d7210 */ /* 0x001fe40007ffe0ff */
[----:B------:R-:W-:Y:S01]  /*0500*/  @!P2 IADD3 R17, PT, PT, -R17, RZ, RZ ;  /* 0x000000ff1111a210 */ /* 0x000fe20007ffe1ff */
[----:B-1----:R-:W-:Y:S02]  /*0510*/  IMAD.MOV R10, RZ, RZ, -R5 ;  /* 0x000000ffff0a7224 */ /* 0x002fe400078e0a05 */
[----:B------:R-:W-:Y:S01]  /*0520*/  @!P0 LOP3.LUT R17, RZ, R11, RZ, 0x33, !PT ;  /* 0x0000000bff118212 */ /* 0x000fe200078e33ff */
[----:B------:R-:W-:Y:S02]  /*0530*/  IMAD R13, R13, R6, RZ ;  /* 0x000000060d0d7224 */ /* 0x000fe400078e02ff */
[----:B------:R-:W-:Y:S01]  /*0540*/  @!P1 IMAD.MOV R12, RZ, RZ, -R12 ;  /* 0x000000ffff0c9224 */ /* 0x000fe200078e0a0c */
[----:B------:R-:W-:Y:S01]  /*0550*/  IADD3 R4, PT, PT, -R17, RZ, RZ ;  /* 0x000000ff11047210 */ /* 0x000fe20007ffe1ff */
[----:B------:R-:W-:Y:S01]  /*0560*/  IMAD R23, R10, R7, RZ ;  /* 0x000000070a177224 */ /* 0x000fe200078e02ff */
[----:B------:R-:W-:Y:S01]  /*0570*/  @!P4 LOP3.LUT R12, RZ, R9, RZ, 0x33, !PT ;  /* 0x00000009ff0cc212 */ /* 0x000fe200078e33ff */
[----:B------:R-:W-:Y:S01]  /*0580*/  IMAD.HI.U32 R2, R3, R13, R2 ;  /* 0x0000000d03027227 */ /* 0x000fe200078e0002 */
[----:B------:R-:W-:-:S02]  /*0590*/  IABS R13, R14 ;  /* 0x0000000e000d7213 */ /* 0x000fc40000000000 */
[----:B------:R-:W-:Y:S01]  /*05a0*/  IADD3 R21, PT, PT, -R12, RZ, RZ ;  /* 0x000000ff0c157210 */ /* 0x000fe20007ffe1ff */
[--C-:B------:R-:W-:Y:S02]  /*05b0*/  IMAD R11, R11, R4, R8.reuse ;  /* 0x000000040b0b7224 */ /* 0x100fe400078e0208 */
[----:B------:R-:W-:Y:S02]  /*05c0*/  IMAD.MOV.U32 R4, RZ, RZ, RZ ;  /* 0x000000ffff047224 */ /* 0x000fe400078e00ff */
[----:B------:R-:W-:Y:S01]  /*05d0*/  IMAD R21, R9, R21, R8 ;  /* 0x0000001509157224 */ /* 0x000fe200078e0208 */
[----:B------:R-:W-:Y:S01]  /*05e0*/  IABS R3, R11 ;  /* 0x0000000b00037213 */ /* 0x000fe20000000000 */
[----:B------:R-:W-:Y:S01]  /*05f0*/  IMAD.HI.U32 R4, R5, R23, R4 ;  /* 0x0000001705047227 */ /* 0x000fe200078e0004 */
[----:B------:R-:W-:Y:S02]  /*0600*/  IABS R5, R0 ;  /* 0x0000000000057213 */ /* 0x000fe40000000000 */
[----:B------:R-:W-:Y:S01]  /*0610*/  IABS R8, R19 ;  /* 0x0000001300087213 */ /* 0x000fe20000000000 */
[----:B------:R-:W-:Y:S01]  /*0620*/  IMAD.HI.U32 R16, R2, R3, RZ ;  /* 0x0000000302107227 */ /* 0x000fe200078e00ff */
[----:B------:R-:W-:-:S02]  /*0630*/  IADD3 R9, PT, PT, RZ, -R5, RZ ;  /* 0x80000005ff097210 */ /* 0x000fc40007ffe0ff */
[----:B------:R-:W-:Y:S01]  /*0640*/  IABS R10, R21 ;  /* 0x00000015000a7213 */ /* 0x000fe20000000000 */
[----:B------:R-:W0:Y:S01]  /*0650*/  I2F.RP R5, R8 ;  /* 0x0000000800057306 */ /* 0x000e220000209400 */
[----:B------:R-:W-:Y:S02]  /*0660*/  IMAD.MOV R18, RZ, RZ, -R13 ;  /* 0x000000ffff127224 */ /* 0x000fe400078e0a0d */
[----:B------:R-:W-:Y:S01]  /*0670*/  MOV R2, R10 ;  /* 0x0000000a00027202 */ /* 0x000fe20000000f00 */
[----:B------:R-:W-:Y:S02]  /*0680*/  IMAD R3, R16, R9, R3 ;  /* 0x0000000910037224 */ /* 0x000fe400078e0203 */
[----:B------:R-:W-:Y:S02]  /*0690*/  IMAD.MOV.U32 R9, RZ, RZ, R20 ;  /* 0x000000ffff097224 */ /* 0x000fe400078e0014 */
[----:B------:R-:W-:Y:S01]  /*06a0*/  IMAD.HI.U32 R13, R4, R2, RZ ;  /* 0x00000002040d7227 */ /* 0x000fe200078e00ff */
[----:B------:R-:W-:Y:S01]  /*06b0*/  ISETP.GT.U32.AND P2, PT, R6, R3, PT ;  /* 0x000000030600720c */ /* 0x000fe20003f44070 */
[----:B------:R-:W1:Y:S02]  /*06c0*/  I2F.RP R10, R9 ;  /* 0x00000009000a7306 */ /* 0x000e640000209400 */
[----:B------:R-:W-:Y:S01]  /*06d0*/  IMAD R4, R13, R18, R2 ;  /* 0x000000120d047224 */ /* 0x000fe200078e0202 */
[----:B------:R-:W-:-:S04]  /*06e0*/  LOP3.LUT R2, R11, R0, RZ, 0x3c, !PT ;  /* 0x000000000b027212 */ /* 0x000fc800078e3cff */
[----:B------:R-:W-:Y:S01]  /*06f0*/  ISETP.GT.U32.AND P3, PT, R7, R4, PT ;  /* 0x000000040700720c */ /* 0x000fe20003f64070 */
[----:B0-----:R-:W0:Y:S01]  /*0700*/  MUFU.RCP R5, R5 ;  /* 0x0000000500057308 */ /* 0x001e220000001000 */
[----:B------:R-:W-:Y:S02]  /*0710*/  ISETP.GE.AND P1, PT, R2, RZ, PT ;  /* 0x000000ff0200720c */ /* 0x000fe40003f26270 */
[----:B------:R-:W-:Y:S01]  /*0720*/  LOP3.LUT R2, R21, R14, RZ, 0x3c, !PT ;  /* 0x0000000e15027212 */ /* 0x000fe200078e3cff */
[----:B------:R-:W-:Y:S01]  /*0730*/  @!P2 VIADD R16, R16, 0x1 ;  /* 0x000000011010a836 */ /* 0x000fe20000000000 */
[-C--:B------:R-:W-:Y:S02]  /*0740*/  @!P2 IADD3 R3, PT, PT, R3, -R6.reuse, RZ ;  /* 0x800000060303a210 */ /* 0x080fe40007ffe0ff */
[----:B------:R-:W-:Y:S01]  /*0750*/  ISETP.NE.AND P2, PT, R0, RZ, PT ;  /* 0x000000ff0000720c */ /* 0x000fe20003f45270 */
[----:B-1----:R-:W1:Y:S01]  /*0760*/  MUFU.RCP R10, R10 ;  /* 0x0000000a000a7308 */ /* 0x002e620000001000 */
[----:B------:R-:W-:-:S03]  /*0770*/  ISETP.GE.U32.AND P4, PT, R3, R6, PT ;  /* 0x000000060300720c */ /* 0x000fc60003f86070 */
[----:B------:R-:W-:Y:S01]  /*0780*/  @!P3 IMAD.IADD R4, R4, 0x1, -R7 ;  /* 0x000000010404b824 */ /* 0x000fe200078e0a07 */
[----:B------:R-:W-:Y:S02]  /*0790*/  @!P3 IADD3 R13, PT, PT, R13, 0x1, RZ ;  /* 0x000000010d0db810 */ /* 0x000fe40007ffe0ff */
[----:B------:R-:W-:Y:S02]  /*07a0*/  ISETP.NE.AND P3, PT, R14, RZ, PT ;  /* 0x000000ff0e00720c */ /* 0x000fe40003f65270 */
[----:B0-----:R-:W-:Y:S02]  /*07b0*/  IADD3 R3, PT, PT, R5, 0xffffffe, RZ ;  /* 0x0ffffffe05037810 */ /* 0x001fe40007ffe0ff */
[----:B------:R-:W-:-:S03]  /*07c0*/  ISETP.GE.U32.AND P0, PT, R4, R7, PT ;  /* 0x000000070400720c */ /* 0x000fc60003f06070 */
[----:B------:R-:W-:Y:S01]  /*07d0*/  @P4 IADD3 R16, PT, PT, R16, 0x1, RZ ;  /* 0x0000000110104810 */ /* 0x000fe20007ffe0ff */
[----:B------:R-:W0:Y:S01]  /*07e0*/  F2I.FTZ.U32.TRUNC.NTZ R3, R3 ;  /* 0x0000000300037305 */ /* 0x000e22000021f000 */
[----:B------:R-:W-:Y:S01]  /*07f0*/  ISETP.GE.AND P4, PT, R2, RZ, PT ;  /* 0x000000ff0200720c */ /* 0x000fe20003f86270 */
[----:B-1----:R-:W-:Y:S01]  /*0800*/  VIADD R10, R10, 0xffffffe ;  /* 0x0ffffffe0a0a7836 */ /* 0x002fe20000000000 */
[----:B------:R-:W-:Y:S01]  /*0810*/  @!P1 IADD3 R16, PT, PT, -R16, RZ, RZ ;  /* 0x000000ff10109210 */ /* 0x000fe20007ffe1ff */
[----:B------:R-:W-:Y:S01]  /*0820*/  HFMA2 R2, -RZ, RZ, 0, 0 ;  /* 0x00000000ff027431 */ /* 0x000fe200000001ff */
[----:B------:R-:W-:-:S03]  /*0830*/  @!P2 LOP3.LUT R16, RZ, R0, RZ, 0x33, !PT ;  /* 0x00000000ff10a212 */ /* 0x000fc600078e33ff */
[----:B------:R-:W1:Y:S01]  /*0840*/  F2I.FTZ.U32.TRUNC.NTZ R5, R10 ;  /* 0x0000000a00057305 */ /* 0x000e62000021f000 */
[----:B------:R-:W-:Y:S02]  /*0850*/  @P0 VIADD R13, R13, 0x1 ;  /* 0x000000010d0d0836 */ /* 0x000fe40000000000 */
[----:B------:R-:W-:-:S03]  /*0860*/  IMAD.MOV R6, RZ, RZ, -R16 ;  /* 0x000000ffff067224 */ /* 0x000fc600078e0a10 */
[----:B------:R-:W-:Y:S01]  /*0870*/  @!P4 IADD3 R13, PT, PT, -R13, RZ, RZ ;  /* 0x000000ff0d0dc210 */ /* 0x000fe20007ffe1ff */
[----:B0-----:R-:W-:Y:S01]  /*0880*/  IMAD.MOV R7, RZ, RZ, -R3 ;  /* 0x000000ffff077224 */ /* 0x001fe200078e0a03 */
[----:B------:R-:W-:Y:S01]  /*0890*/  @!P3 LOP3.LUT R13, RZ, R14, RZ, 0x33, !PT ;  /* 0x0000000eff0db212 */ /* 0x000fe200078e33ff */
[----:B------:R-:W-:Y:S01]  /*08a0*/  IMAD R6, R0, R6, R11 ;  /* 0x0000000600067224 */ /* 0x000fe200078e020b */
[----:B------:R-:W-:Y:S01]  /*08b0*/  ISETP.NE.AND P3, PT, R19, RZ, PT ;  /* 0x000000ff1300720c */ /* 0x000fe20003f65270 */
[----:B------:R-:W-:Y:S02]  /*08c0*/  IMAD R7, R7, R8, RZ ;  /* 0x0000000807077224 */ /* 0x000fe400078e02ff */
[----:B------:R-:W-:Y:S01]  /*08d0*/  IMAD.MOV R0, RZ, RZ, -R13 ;  /* 0x000000ffff007224 */ /* 0x000fe200078e0a0d */
[----:B------:R-:W-:Y:S01]  /*08e0*/  IABS R4, R6 ;  /* 0x0000000600047213 */ /* 0x000fe20000000000 */
[----:B------:R-:W-:Y:S01]  /*08f0*/  IMAD.HI.U32 R3, R3, R7, R2 ;  /* 0x0000000703037227 */ /* 0x000fe200078e0002 */
[----:B-1----:R-:W-:-:S03]  /*0900*/  IADD3 R10, PT, PT, RZ, -R5, RZ ;  /* 0x80000005ff0a7210 */ /* 0x002fc60007ffe0ff */
[----:B------:R-:W-:Y:S02]  /*0910*/  IMAD R2, R14, R0, R21 ;  /* 0x000000000e027224 */ /* 0x000fe400078e0215 */
[----:B------:R-:W-:Y:S01]  /*0920*/  IMAD.MOV.U32 R0, RZ, RZ, R4 ;  /* 0x000000ffff007224 */ /* 0x000fe200078e0004 */
[----:B------:R-:W-:Y:S01]  /*0930*/  MOV R4, RZ ;  /* 0x000000ff00047202 */ /* 0x000fe20000000f00 */
[----:B------:R-:W-:Y:S01]  /*0940*/  IMAD R7, R10, R9, RZ ;  /* 0x000000090a077224 */ /* 0x000fe200078e02ff */
[----:B------:R-:W-:Y:S01]  /*0950*/  IABS R10, R2 ;  /* 0x00000002000a7213 */ /* 0x000fe20000000000 */
[----:B------:R-:W-:-:S04]  /*0960*/  IMAD.HI.U32 R18, R3, R0, RZ ;  /* 0x0000000003127227 */ /* 0x000fc800078e00ff */
[----:B------:R-:W-:Y:S01]  /*0970*/  IMAD.HI.U32 R4, R5, R7, R4 ;  /* 0x0000000705047227 */ /* 0x000fe200078e0004 */
[----:B------:R-:W-:-:S03]  /*0980*/  IADD3 R3, PT, PT, -R18, RZ, RZ ;  /* 0x000000ff12037210 */ /* 0x000fc60007ffe1ff */
[----:B------:R-:W-:Y:S02]  /*0990*/  IMAD.MOV.U32 R5, RZ, RZ, R10 ;  /* 0x000000ffff057224 */ /* 0x000fe400078e000a */
[----:B------:R-:W-:Y:S02]  /*09a0*/  IMAD R3, R8, R3, R0 ;  /* 0x0000000308037224 */ /* 0x000fe400078e0200 */
[----:B------:R-:W-:-:S03]  /*09b0*/  IMAD.HI.U32 R14, R4, R5, RZ ;  /* 0x00000005040e7227 */ /* 0x000fc600078e00ff */
[----:B------:R-:W-:Y:S01]  /*09c0*/  ISETP.GT.U32.AND P0, PT, R8, R3, PT ;  /* 0x000000030800720c */ /* 0x000fe20003f04070 */
[----:B------:R-:W-:-:S04]  /*09d0*/  IMAD.MOV R0, RZ, RZ, -R14 ;  /* 0x000000ffff007224 */ /* 0x000fc800078e0a0e */
[----:B------:R-:W-:-:S05]  /*09e0*/  IMAD R0, R9, R0, R5 ;  /* 0x0000000009007224 */ /* 0x000fca00078e0205 */
[----:B------:R-:W-:-:S03]  /*09f0*/  ISETP.GT.U32.AND P1, PT, R9, R0, PT ;  /* 0x000000000900720c */ /* 0x000fc60003f24070 */
[-C--:B------:R-:W-:Y:S02]  /*0a00*/  @!P0 IADD3 R3, PT, PT, R3, -R8.reuse, RZ ;  /* 0x8000000803038210 */ /* 0x080fe40007ffe0ff */
[----:B------:R-:W-:Y:S02]  /*0a10*/  @!P0 IADD3 R18, PT, PT, R18, 0x1, RZ ;  /* 0x0000000112128810 */ /* 0x000fe40007ffe0ff */
[----:B------:R-:W-:Y:S02]  /*0a20*/  ISETP.GE.U32.AND P2, PT, R3, R8, PT ;  /* 0x000000080300720c */ /* 0x000fe40003f46070 */
[----:B------:R-:W-:-:S04]  /*0a30*/  LOP3.LUT R3, R6, R19, RZ, 0x3c, !PT ;  /* 0x0000001306037212 */ /* 0x000fc800078e3cff */
[----:B------:R-:W-:Y:S01]  /*0a40*/  @!P1 IMAD.IADD R0, R0, 0x1, -R9 ;  /* 0x0000000100009824 */ /* 0x000fe200078e0a09 */
[----:B------:R-:W-:Y:S02]  /*0a50*/  ISETP.GE.AND P4, PT, R3, RZ, PT ;  /* 0x000000ff0300720c */ /* 0x000fe40003f86270 */
[----:B------:R-:W-:Y:S02]  /*0a60*/  @!P1 IADD3 R14, PT, PT, R14, 0x1, RZ ;  /* 0x000000010e0e9810 */ /* 0x000fe40007ffe0ff */
[----:B------:R-:W-:Y:S02]  /*0a70*/  ISETP.GE.U32.AND P0, PT, R0, R9, PT ;  /* 0x000000090000720c */ /* 0x000fe40003f06070 */
[----:B------:R-:W-:Y:S01]  /*0a80*/  @P2 VIADD R18, R18, 0x1 ;  /* 0x0000000112122836 */ /* 0x000fe20000000000 */
[----:B------:R-:W-:Y:S02]  /*0a90*/  LOP3.LUT R0, R2, R15, RZ, 0x3c, !PT ;  /* 0x0000000f02007212 */ /* 0x000fe400078e3cff */
[----:B------:R-:W-:-:S02]  /*0aa0*/  ISETP.NE.AND P1, PT, R15, RZ, PT ;  /* 0x000000ff0f00720c */ /* 0x000fc40003f25270 */
[----:B------:R-:W-:Y:S02]  /*0ab0*/  ISETP.GE.AND P2, PT, R0, RZ, PT ;  /* 0x000000ff0000720c */ /* 0x000fe40003f46270 */
[----:B------:R-:W-:Y:S01]  /*0ac0*/  @!P4 IMAD.MOV R18, RZ, RZ, -R18 ;  /* 0x000000ffff12c224 */ /* 0x000fe200078e0a12 */
[----:B------:R-:W-:Y:S01]  /*0ad0*/  @!P3 LOP3.LUT R18, RZ, R19, RZ, 0x33, !PT ;  /* 0x00000013ff12b212 */ /* 0x000fe200078e33ff */
[----:B------:R-:W0:Y:S02]  /*0ae0*/  LDC R0, c[0x0][0x418] ;  /* 0x00010600ff007b82 */ /* 0x000e240000000800 */
[----:B------:R-:W-:Y:S02]  /*0af0*/  @P0 IADD3 R14, PT, PT, R14, 0x1, RZ ;  /* 0x000000010e0e0810 */ /* 0x000fe40007ffe0ff */
[----:B------:R-:W-:Y:S01]  /*0b00*/  ISETP.GE.AND P0, PT, R16, UR4, PT ;  /* 0x0000000410007c0c */ /* 0x000fe2000bf06270 */
[----:B------:R-:W-:-:S03]  /*0b10*/  IMAD.MOV R3, RZ, RZ, -R18 ;  /* 0x000000ffff037224 */ /* 0x000fc600078e0a12 */
[----:B-----5:R-:W-:Y:S01]  /*0b20*/  ISETP.GE.OR P0, PT, R17, UR8, P0 ;  /* 0x0000000811007c0c */ /* 0x020fe20008706670 */
[----:B------:R-:W-:Y:S01]  /*0b30*/  IMAD R19, R19, R3, R6 ;  /* 0x0000000313137224 */ /* 0x000fe200078e0206 */
[----:B------:R-:W-:Y:S01]  /*0b40*/  @!P2 IADD3 R14, PT, PT, -R14, RZ, RZ ;  /* 0x000000ff0e0ea210 */ /* 0x000fe20007ffe1ff */
[----:B------:R-:W1:Y:S01]  /*0b50*/  LDCU.64 UR8, c[0x0][0x358] ;  /* 0x00006b00ff0877ac */ /* 0x000e620008000a00 */
[----:B------:R-:W-:Y:S02]  /*0b60*/  ISETP.GE.OR P0, PT, R18, UR5, P0 ;  /* 0x0000000512007c0c */ /* 0x000fe40008706670 */
[----:B------:R-:W-:Y:S02]  /*0b70*/  @!P1 LOP3.LUT R14, RZ, R15, RZ, 0x33, !PT ;  /* 0x0000000fff0e9212 */ /* 0x000fe400078e33ff */
[----:B------:R-:W-:-:S03]  /*0b80*/  ISETP.GE.OR P0, PT, R19, UR6, P0 ;  /* 0x0000000613007c0c */ /* 0x000fc60008706670 */
[----:B------:R-:W-:-:S04]  /*0b90*/  IMAD.MOV R3, RZ, RZ, -R14 ;  /* 0x000000ffff037224 */ /* 0x000fc800078e0a0e */
[----:B------:R-:W-:-:S06]  /*0ba0*/  IMAD R15, R15, R3, R2 ;  /* 0x000000030f0f7224 */ /* 0x000fcc00078e0202 */
[----:B-1----:R-:W-:Y:S05]  /*0bb0*/  @P0 BRA `(.L_x_19) ;  /* 0x0000000000f80947 */ /* 0x002fea0003800000 */
[----:B------:R-:W1:Y:S01]  /*0bc0*/  LDC.64 R4, c[0x0][0x428] ;  /* 0x00010a00ff047b82 */ /* 0x000e620000000a00 */
[----:B------:R-:W2:Y:S01]  /*0bd0*/  LDCU UR10, c[0x0][0x430] ;  /* 0x00008600ff0a77ac */ /* 0x000ea20008000800 */
[----:B------:R-:W-:Y:S02]  /*0be0*/  IADD3 R6, PT, PT, R18, UR14, RZ ;  /* 0x0000000e12067c10 */ /* 0x000fe4000fffe0ff */
[----:B------:R-:W-:-:S04]  /*0bf0*/  IADD3 R21, PT, PT, -R19, UR7, RZ ;  /* 0x0000000713157c10 */ /* 0x000fc8000fffe1ff */
[----:B------:R-:W3:Y:S08]  /*0c00*/  LDC.64 R10, c[0x0][0x3c0] ;  /* 0x0000f000ff0a7b82 */ /* 0x000ef00000000a00 */
[----:B------:R-:W4:Y:S01]  /*0c10*/  LDC.64 R8, c[0x0][0x410] ;  /* 0x00010400ff087b82 */ /* 0x000f220000000a00 */
[----:B-1----:R-:W-:-:S07]  /*0c20*/  IMAD R3, R17, R4, UR12 ;  /* 0x0000000c11037e24 */ /* 0x002fce000f8e0204 */
[----:B------:R-:W1:Y:S01]  /*0c30*/  LDC R28, c[0x0][0x418] ;  /* 0x00010600ff1c7b82 */ /* 0x000e620000000800 */
[----:B------:R-:W-:-:S04]  /*0c40*/  IMAD.IADD R4, R16, 0x1, R3 ;  /* 0x0000000110047824 */ /* 0x000fc800078e0203 */
[----:B------:R-:W-:-:S03]  /*0c50*/  IMAD R4, R4, R5, R6 ;  /* 0x0000000504047224 */ /* 0x000fc600078e0206 */
[----:B------:R-:W0:Y:S01]  /*0c60*/  LDC.64 R2, c[0x0][0x3f8] ;  /* 0x0000fe00ff027b82 */ /* 0x000e220000000a00 */
[----:B--2---:R-:W-:-:S04]  /*0c70*/  IMAD R21, R4, UR10, R21 ;  /* 0x0000000a04157c24 */ /* 0x004fc8000f8e0215 */
[----:B---3--:R-:W-:-:S03]  /*0c80*/  IMAD.WIDE R10, R21, 0x4, R10 ;  /* 0x00000004150a7825 */ /* 0x008fc600078e020a */
[----:B------:R-:W2:Y:S02]  /*0c90*/  LDC.64 R4, c[0x0][0x400] ;  /* 0x00010000ff047b82 */ /* 0x000ea40000000a00 */
[----:B------:R-:W3:Y:S06]  /*0ca0*/  LDG.E.CONSTANT R20, desc[UR8][R10.64] ;  /* 0x000000080a147981 */ /* 0x000eec000c1e9900 */
[----:B------:R-:W1:Y:S01]  /*0cb0*/  LDC.64 R6, c[0x0][0x408] ;  /* 0x00010200ff067b82 */ /* 0x000e620000000a00 */
[----:B------:R1:W3:Y:S01]  /*0cc0*/  LDG.E.CONSTANT R25, desc[UR8][R10.64+-0x4] ;  /* 0xfffffc080a197981 */ /* 0x0002e2000c1e9900 */
[----:B----4-:R-:W-:-:S04]  /*0cd0*/  IMAD.WIDE R8, R19, 0x4, R8 ;  /* 0x0000000413087825 */ /* 0x010fc800078e0208 */
[C---:B0-----:R-:W-:Y:S02]  /*0ce0*/  IMAD.WIDE R22, R19.reuse, 0x4, R2 ;  /* 0x0000000413167825 */ /* 0x041fe400078e0202 */
[----:B------:R0:W5:Y:S04]  /*0cf0*/  LDG.E.CONSTANT R8, desc[UR8][R8.64] ;  /* 0x0000000808087981 */ /* 0x000168000c1e9900 */
[----:B------:R-:W4:Y:S01]  /*0d00*/  LDG.E.CONSTANT R22, desc[UR8][R22.64] ;  /* 0x0000000816167981 */ /* 0x000f22000c1e9900 */
[----:B--2---:R-:W-:-:S05]  /*0d10*/  IMAD.WIDE R4, R19, 0x4, R4 ;  /* 0x0000000413047825 */ /* 0x004fca00078e0204 */
[----:B------:R0:W5:Y:S01]  /*0d20*/  LDG.E.CONSTANT R24, desc[UR8][R4.64] ;  /* 0x0000000804187981 */ /* 0x000162000c1e9900 */
[----:B-1----:R-:W-:-:S05]  /*0d30*/  IMAD.WIDE R6, R19, 0x4, R6 ;  /* 0x0000000413067825 */ /* 0x002fca00078e0206 */
[----:B------:R0:W5:Y:S01]  /*0d40*/  LDG.E.CONSTANT R26, desc[UR8][R6.64] ;  /* 0x00000008061a7981 */ /* 0x000162000c1e9900 */
[----:B------:R-:W1:Y:S01]  /*0d50*/  MUFU.RCP R2, R28 ;  /* 0x0000001c00027308 */ /* 0x000e620000001000 */
[----:B------:R-:W-:Y:S01]  /*0d60*/  BSSY.RECONVERGENT B1, `(.L_x_20) ;  /* 0x000000d000017945 */ /* 0x000fe20003800200 */
[----:B-1----:R-:W-:-:S04]  /*0d70*/  FFMA R11, R2, -R28, 1 ;  /* 0x3f800000020b7423 */ /* 0x002fc8000000081c */
[----:B------:R-:W-:Y:S01]  /*0d80*/  FFMA R2, R2, R11, R2 ;  /* 0x0000000b02027223 */ /* 0x000fe20000000002 */
[----:B------:R-:W-:Y:S01]  /*0d90*/  IADD3 R21, PT, PT, R21, -0x1, RZ ;  /* 0xffffffff15157810 */ /* 0x000fe20007ffe0ff */
[----:B---3--:R-:W-:-:S04]  /*0da0*/  FADD R3, R20, -R25 ;  /* 0x8000001914037221 */ /* 0x008fc80000000000 */
[----:B------:R-:W1:Y:S01]  /*0db0*/  FCHK P0, R3, R28 ;  /* 0x0000001c03007302 */ /* 0x000e620000000000 */
[----:B------:R-:W-:-:S04]  /*0dc0*/  FFMA R11, R3, R2, RZ ;  /* 0x00000002030b7223 */ /* 0x000fc800000000ff */
[----:B------:R-:W-:-:S04]  /*0dd0*/  FFMA R10, R11, -R28, R3 ;  /* 0x8000001c0b0a7223 */ /* 0x000fc80000000003 */
[----:B------:R-:W-:Y:S01]  /*0de0*/  FFMA R11, R2, R10, R11 ;  /* 0x0000000a020b7223 */ /* 0x000fe2000000000b */
[----:B----4-:R-:W-:Y:S01]  /*0df0*/  FADD R22, R22, -1 ;  /* 0xbf80000016167421 */ /* 0x010fe20000000000 */
[----:B01----:R-:W-:Y:S06]  /*0e00*/  @!P0 BRA `(.L_x_21) ;  /* 0x0000000000088947 */ /* 0x003fec0003800000 */
[----:B------:R-:W-:-:S07]  /*0e10*/  MOV R10, 0xe30 ;  /* 0x00000e30000a7802 */ /* 0x000fce0000000f00 */
[----:B-----5:R-:W-:Y:S05]  /*0e20*/  CALL.REL.NOINC `($__internal_1_$__cuda_sm3x_div_rn_noftz_f32_slowpath) ;  /* 0x0000000400887944 */ /* 0x020fea0003c00000 */
.L_x_21:
[----:B------:R-:W-:Y:S05]  /*0e30*/  BSYNC.RECONVERGENT B1 ;  /* 0x0000000000017941 */ /* 0x000fea0003800200 */
.L_x_20:
        /* <DEDUP_REMOVED lines=22> */
.L_x_19:
[----:B------:R-:W-:Y:S05]  /*0fa0*/  BSYNC.RECONVERGENT B0 ;  /* 0x0000000000007941 */ /* 0x000fea0003800200 */
.L_x_18:
        /* <DEDUP_REMOVED lines=13> */
[----:B-1----:R-:W-:-:S07]  /*1080*/  IMAD R2, R12, UR4, R3 ;  /* 0x000000040c027c24 */ /* 0x002fce000f8e0203 */
[----:B------:R-:W1:Y:S01]  /*1090*/  LDC.64 R6, c[0x0][0x400] ;  /* 0x00010000ff067b82 */ /* 0x000e620000000a00 */
[----:B--2---:R-:W-:Y:S01]  /*10a0*/  VIADD R3, R14, UR6 ;  /* 0x000000060e037c36 */ /* 0x004fe20008000000 */
[----:B----4-:R-:W-:Y:S02]  /*10b0*/  IADD3 R5, PT, PT, -R15, UR7, RZ ;  /* 0x000000070f057c10 */ /* 0x010fe4000fffe1ff */
[----:B------:R-:W-:-:S05]  /*10c0*/  IADD3 R2, PT, PT, R13, R2, RZ ;  /* 0x000000020d027210 */ /* 0x000fca0007ffe0ff */
[----:B------:R-:W-:-:S04]  /*10d0*/  IMAD R2, R2, UR5, R3 ;  /* 0x0000000502027c24 */ /* 0x000fc8000f8e0203 */
[----:B0-----:R-:W-:Y:S02]  /*10e0*/  IMAD R8, R2, UR10, R5 ;  /* 0x0000000a02087c24 */ /* 0x001fe4000f8e0205 */
[----:B------:R-:W0:Y:S02]  /*10f0*/  LDC.64 R4, c[0x0][0x408] ;  /* 0x00010200ff047b82 */ /* 0x000e240000000a00 */
[----:B---3--:R-:W-:-:S05]  /*1100*/  IMAD.WIDE R18, R8, 0x4, R16 ;  /* 0x0000000408127825 */ /* 0x008fca00078e0210 */
[----:B------:R-:W2:Y:S01]  /*1110*/  LDG.E.CONSTANT R9, desc[UR8][R18.64] ;  /* 0x0000000812097981 */ /* 0x000ea2000c1e9900 */
[----:B------:R-:W3:Y:S03]  /*1120*/  LDC.64 R2, c[0x0][0x410] ;  /* 0x00010400ff027b82 */ /* 0x000ee60000000a00 */
[----:B------:R-:W2:Y:S01]  /*1130*/  LDG.E.CONSTANT R16, desc[UR8][R18.64+-0x4] ;  /* 0xfffffc0812107981 */ /* 0x000ea2000c1e9900 */
[----:B------:R-:W-:-:S04]  /*1140*/  IMAD.WIDE R10, R15, 0x4, R10 ;  /* 0x000000040f0a7825 */ /* 0x000fc800078e020a */
[----:B------:R-:W4:Y:S02]  /*1150*/  LDC R17, c[0x0][0x418] ;  /* 0x00010600ff117b82 */ /* 0x000f240000000800 */
[----:B------:R-:W2:Y:S01]  /*1160*/  LDG.E.CONSTANT R10, desc[UR8][R10.64] ;  /* 0x000000080a0a7981 */ /* 0x000ea2000c1e9900 */
[----:B0-----:R-:W-:-:S05]  /*1170*/  IMAD.WIDE R20, R15, 0x4, R4 ;  /* 0x000000040f147825 */ /* 0x001fca00078e0204 */
[----:B------:R-:W5:Y:S01]  /*1180*/  LDG.E.CONSTANT R4, desc[UR8][R20.64] ;  /* 0x0000000814047981 */ /* 0x000f62000c1e9900 */
[----:B---3--:R-:W-:-:S05]  /*1190*/  IMAD.WIDE R22, R15, 0x4, R2 ;  /* 0x000000040f167825 */ /* 0x008fca00078e0202 */
[----:B------:R-:W5:Y:S01]  /*11a0*/  LDG.E.CONSTANT R5, desc[UR8][R22.64] ;  /* 0x0000000816057981 */ /* 0x000f62000c1e9900 */
[----:B----4-:R-:W0:Y:S01]  /*11b0*/  MUFU.RCP R2, R17 ;  /* 0x0000001100027308 */ /* 0x010e220000001000 */
[----:B-1----:R-:W-:Y:S01]  /*11c0*/  IMAD.WIDE R6, R15, 0x4, R6 ;  /* 0x000000040f067825 */ /* 0x002fe200078e0206 */
[----:B------:R-:W-:Y:S03]  /*11d0*/  BSSY.RECONVERGENT B0, `(.L_x_22) ;  /* 0x0000010000007945 */ /* 0x000fe60003800200 */
[----:B------:R-:W-:Y:S02]  /*11e0*/  VIADD R8, R8, 0xffffffff ;  /* 0xffffffff08087836 */ /* 0x000fe40000000000 */
[----:B------:R1:W5:Y:S01]  /*11f0*/  LDG.E.CONSTANT R6, desc[UR8][R6.64] ;  /* 0x0000000806067981 */ /* 0x000362000c1e9900 */
[----:B0-----:R-:W-:-:S04]  /*1200*/  FFMA R3, R2, -R17, 1 ;  /* 0x3f80000002037423 */ /* 0x001fc80000000811 */
[----:B------:R-:W-:Y:S01]  /*1210*/  FFMA R2, R2, R3, R2 ;  /* 0x0000000302027223 */ /* 0x000fe20000000002 */
[----:B--2---:R-:W-:-:S04]  /*1220*/  FADD R16, R9, -R16 ;  /* 0x8000001009107221 */ /* 0x004fc80000000000 */
[----:B------:R-:W0:Y:S01]  /*1230*/  FCHK P0, R16, R17 ;  /* 0x0000001110007302 */ /* 0x000e220000000000 */
[----:B------:R-:W-:-:S04]  /*1240*/  FFMA R3, R2, R16, RZ ;  /* 0x0000001002037223 */ /* 0x000fc800000000ff */
[----:B------:R-:W-:Y:S01]  /*1250*/  FFMA R18, R3, -R17, R16 ;  /* 0x8000001103127223 */ /* 0x000fe20000000010 */
[----:B-1----:R-:W-:-:S03]  /*1260*/  FADD R7, R10, -1 ;  /* 0xbf8000000a077421 */ /* 0x002fc60000000000 */
[----:B------:R-:W-:Y:S01]  /*1270*/  FFMA R18, R2, R18, R3 ;  /* 0x0000001202127223 */ /* 0x000fe20000000003 */
[----:B0-----:R-:W-:Y:S06]  /*1280*/  @!P0 BRA `(.L_x_23) ;  /* 0x0000000000108947 */ /* 0x001fec0003800000 */
[----:B------:R-:W-:Y:S02]  /*1290*/  MOV R3, R16 ;  /* 0x0000001000037202 */ /* 0x000fe40000000f00 */
[----:B------:R-:W-:-:S07]  /*12a0*/  MOV R10, 0x12c0 ;  /* 0x000012c0000a7802 */ /* 0x000fce0000000f00 */
[----:B-----5:R-:W-:Y:S05]  /*12b0*/  CALL.REL.NOINC `($__internal_1_$__cuda_sm3x_div_rn_noftz_f32_slowpath) ;  /* 0x0000000000647944 */ /* 0x020fea0003c00000 */
[----:B------:R-:W-:-:S07]  /*12c0*/  IMAD.MOV.U32 R18, RZ, RZ, R11 ;  /* 0x000000ffff127224 */ /* 0x000fce00078e000b */
.L_x_23:
[----:B------:R-:W-:Y:S05]  /*12d0*/  BSYNC.RECONVERGENT B0 ;  /* 0x0000000000007941 */ /* 0x000fea0003800200 */
.L_x_22:
        /* <DEDUP_REMOVED lines=23> */
        .weak           $__internal_1_$__cuda_sm3x_div_rn_noftz_f32_slowpath
        .type           $__internal_1_$__cuda_sm3x_div_rn_noftz_f32_slowpath,@function
        .size           $__internal_1_$__cuda_sm3x_div_rn_noftz_f32_slowpath,(.L_x_109 - $__internal_1_$__cuda_sm3x_div_rn_noftz_f32_slowpath)
$__internal_1_$__cuda_sm3x_div_rn_noftz_f32_slowpath:
        /* <DEDUP_REMOVED lines=37> */
.L_x_25:
        /* <DEDUP_REMOVED lines=51> */
.L_x_32:
[----:B------:R-:W-:-:S04]  /*19d0*/  LOP3.LUT R3, R3, 0x80000000, RZ, 0xc0, !PT ;  /* 0x8000000003037812 */ /* 0x000fc800078ec0ff */
[----:B------:R-:W-:Y:S01]  /*19e0*/  LOP3.LUT R3, R3, 0x7f800000, RZ, 0xfc, !PT ;  /* 0x7f80000003037812 */ /* 0x000fe200078efcff */
[----:B------:R-:W-:Y:S06]  /*19f0*/  BRA `(.L_x_33) ;  /* 0x0000000000047947 */ /* 0x000fec0003800000 */
.L_x_31:
[----:B------:R-:W-:-:S07]  /*1a00*/  IMAD R3, R20, 0x800000, R3 ;  /* 0x0080000014037824 */ /* 0x000fce00078e0203 */
.L_x_33:
[----:B------:R-:W-:Y:S05]  /*1a10*/  BSYNC.RECONVERGENT B3 ;  /* 0x0000000000037941 */ /* 0x000fea0003800200 */
.L_x_30:
[----:B------:R-:W-:Y:S05]  /*1a20*/  BRA `(.L_x_34) ;  /* 0x0000000000207947 */ /* 0x000fea0003800000 */
.L_x_29:
[----:B------:R-:W-:-:S04]  /*1a30*/  LOP3.LUT R3, R2, 0x80000000, R23, 0x48, !PT ;  /* 0x8000000002037812 */ /* 0x000fc800078e4817 */
[----:B------:R-:W-:Y:S01]  /*1a40*/  LOP3.LUT R3, R3, 0x7f800000, RZ, 0xfc, !PT ;  /* 0x7f80000003037812 */ /* 0x000fe200078efcff */
[----:B------:R-:W-:Y:S06]  /*1a50*/  BRA `(.L_x_34) ;  /* 0x0000000000147947 */ /* 0x000fec0003800000 */
.L_x_28:
[----:B------:R-:W-:Y:S01]  /*1a60*/  LOP3.LUT R3, R2, 0x80000000, R23, 0x48, !PT ;  /* 0x8000000002037812 */ /* 0x000fe200078e4817 */
[----:B------:R-:W-:Y:S06]  /*1a70*/  BRA `(.L_x_34) ;  /* 0x00000000000c7947 */ /* 0x000fec0003800000 */
.L_x_27:
[----:B------:R-:W0:Y:S01]  /*1a80*/  MUFU.RSQ R3, -QNAN ;  /* 0xffc0000000037908 */ /* 0x000e220000001400 */
[----:B------:R-:W-:Y:S05]  /*1a90*/  BRA `(.L_x_34) ;  /* 0x0000000000047947 */ /* 0x000fea0003800000 */
.L_x_26:
[----:B------:R-:W-:-:S07]  /*1aa0*/  FADD.FTZ R3, R3, R0 ;  /* 0x0000000003037221 */ /* 0x000fce0000010000 */
.L_x_34:
[----:B------:R-:W-:Y:S05]  /*1ab0*/  BSYNC.RECONVERGENT B2 ;  /* 0x0000000000027941 */ /* 0x000fea0003800200 */
.L_x_24:
[----:B0-----:R-:W-:Y:S01]  /*1ac0*/  MOV R11, R3 ;  /* 0x00000003000b7202 */ /* 0x001fe20000000f00 */
[----:B------:R-:W-:Y:S02]  /*1ad0*/  HFMA2 R3, -RZ, RZ, 0, 0 ;  /* 0x00000000ff037431 */ /* 0x000fe400000001ff */
[----:B------:R-:W-:-:S04]  /*1ae0*/  IMAD.MOV.U32 R2, RZ, RZ, R10 ;  /* 0x000000ffff027224 */ /* 0x000fc800078e000a */
[----:B------:R-:W-:Y:S05]  /*1af0*/  RET.REL.NODEC R2 `(Order1_zminus) ;  /* 0xffffffe402407950 */ /* 0x000fea0003c3ffff */
.L_x_35:
        /* <DEDUP_REMOVED lines=16> */
.L_x_109:


//--------------------- .text.Order1_yplus        --------------------------
	.section	.text.Order1_yplus,"ax",@progbits
	.align	128
        .global         Order1_yplus
        .type           Order1_yplus,@function
        .size           Order1_yplus,(.L_x_110 - Order1_yplus)
        .other          Order1_yplus,@"STO_CUDA_ENTRY STV_DEFAULT"
Order1_yplus:
.text.Order1_yplus:
        /* <DEDUP_REMOVED lines=36> */
[----:B0-----:R-:W-:Y:S01]  /*0240*/  HFMA2 R12, -RZ, RZ, 0, 0 ;  /* 0x00000000ff0c7431 */ /* 0x001fe200000001ff */
[----:B---3--:R-:W-:-:S06]  /*0250*/  IADD3 R14, PT, PT, RZ, -R13, RZ ;  /* 0x8000000dff0e7210 */ /* 0x008fcc0007ffe0ff */
[----:B------:R-:W0:Y:S01]  /*0260*/  I2F.RP R10, R6 ;  /* 0x00000006000a7306 */ /* 0x000e220000209400 */
[----:B--2---:R-:W-:Y:S01]  /*0270*/  IABS R2, R11 ;  /* 0x0000000b00027213 */ /* 0x004fe20000000000 */
[----:B------:R-:W-:Y:S02]  /*0280*/  IMAD R15, R14, R5, RZ ;  /* 0x000000050e0f7224 */ /* 0x000fe400078e02ff */
[----:B----4-:R-:W-:Y:S02]  /*0290*/  IMAD.MOV R19, RZ, RZ, -R3 ;  /* 0x000000ffff137224 */ /* 0x010fe400078e0a03 */
[----:B------:R-:W-:Y:S02]  /*02a0*/  IMAD.HI.U32 R14, R13, R15, R12 ;  /* 0x0000000f0d0e7227 */ /* 0x000fe400078e000c */
[----:B------:R-:W2:Y:S02]  /*02b0*/  I2F.RP R12, R7 ;  /* 0x00000007000c7306 */ /* 0x000ea40000209400 */
[----:B------:R-:W-:Y:S01]  /*02c0*/  IMAD.MOV.U32 R13, RZ, RZ, R18 ;  /* 0x000000ffff0d7224 */ /* 0x000fe200078e0012 */
[----:B------:R-:W-:Y:S01]  /*02d0*/  IADD3 R18, PT, PT, RZ, -R2, RZ ;  /* 0x80000002ff127210 */ /* 0x000fe20007ffe0ff */
[----:B------:R-:W-:Y:S01]  /*02e0*/  IMAD R15, R19, R4, RZ ;  /* 0x00000004130f7224 */ /* 0x000fe200078e02ff */
[----:B------:R-:W-:Y:S01]  /*02f0*/  IABS R19, R9 ;  /* 0x0000000900137213 */ /* 0x000fe20000000000 */
[----:B------:R-:W-:-:S02]  /*0300*/  IMAD.MOV.U32 R2, RZ, RZ, RZ ;  /* 0x000000ffff027224 */ /* 0x000fc400078e00ff */
        /* <DEDUP_REMOVED lines=12> */
[-C--:B------:R-:W-:Y:S01]  /*03d0*/  @!P0 IADD3 R2, PT, PT, R2, -R5.reuse, RZ ;  /* 0x8000000502028210 */ /* 0x080fe20007ffe0ff */
[----:B------:R-:W-:Y:S01]  /*03e0*/  @!P0 VIADD R19, R19, 0x1 ;  /* 0x0000000113138836 */ /* 0x000fe20000000000 */
[----:B------:R-:W-:Y:S01]  /*03f0*/  ISETP.NE.AND P0, PT, R11, RZ, PT ;  /* 0x000000ff0b00720c */ /* 0x000fe20003f05270 */
[----:B------:R-:W-:Y:S01]  /*0400*/  @!P4 IMAD.IADD R13, R13, 0x1, -R4 ;  /* 0x000000010d0dc824 */ /* 0x000fe200078e0a04 */
[----:B------:R-:W-:-:S02]  /*0410*/  ISETP.GE.U32.AND P5, PT, R2, R5, PT ;  /* 0x000000050200720c */ /* 0x000fc40003fa6070 */
[----:B------:R-:W-:Y:S02]  /*0420*/  LOP3.LUT R2, R8, R11, RZ, 0x3c, !PT ;  /* 0x0000000b08027212 */ /* 0x000fe400078e3cff */
[----:B--2---:R-:W-:Y:S02]  /*0430*/  IADD3 R5, PT, PT, R12, 0xffffffe, RZ ;  /* 0x0ffffffe0c057810 */ /* 0x004fe40007ffe0ff */
[----:B------:R-:W-:Y:S02]  /*0440*/  ISETP.GE.AND P2, PT, R2, RZ, PT ;  /* 0x000000ff0200720c */ /* 0x000fe40003f46270 */
[----:B------:R-:W-:Y:S01]  /*0450*/  ISETP.GE.U32.AND P3, PT, R13, R4, PT ;  /* 0x000000040d00720c */ /* 0x000fe20003f66070 */
[----:B0-----:R-:W-:Y:S01]  /*0460*/  IMAD.MOV R13, RZ, RZ, -R3 ;  /* 0x000000ffff0d7224 */ /* 0x001fe200078e0a03 */
[----:B------:R-:W-:Y:S01]  /*0470*/  LOP3.LUT R4, R8, R9, RZ, 0x3c, !PT ;  /* 0x0000000908047212 */ /* 0x000fe200078e3cff */
[----:B------:R-:W0:Y:S01]  /*0480*/  F2I.FTZ.U32.TRUNC.NTZ R5, R5 ;  /* 0x0000000500057305 */ /* 0x000e22000021f000 */
[----:B------:R-:W-:Y:S01]  /*0490*/  @!P4 IADD3 R14, PT, PT, R14, 0x1, RZ ;  /* 0x000000010e0ec810 */ /* 0x000fe20007ffe0ff */
[----:B------:R-:W-:Y:S01]  /*04a0*/  @P5 VIADD R19, R19, 0x1 ;  /* 0x0000000113135836 */ /* 0x000fe20000000000 */
[----:B------:R-:W-:Y:S01]  /*04b0*/  ISETP.GE.AND P1, PT, R4, RZ, PT ;  /* 0x000000ff0400720c */ /* 0x000fe20003f26270 */
[----:B------:R-:W-:Y:S01]  /*04c0*/  IMAD R13, R13, R6, RZ ;  /* 0x000000060d0d7224 */ /* 0x000fe200078e02ff */
[----:B------:R-:W-:-:S02]  /*04d0*/  ISETP.NE.AND P4, PT, R9, RZ, PT ;  /* 0x000000ff0900720c */ /* 0x000fc40003f85270 */
[----:B------:R-:W-:Y:S01]  /*04e0*/  MOV R2, RZ ;  /* 0x000000ff00027202 */ /* 0x000fe20000000f00 */
[----:B------:R-:W-:Y:S01]  /*04f0*/  @!P2 IMAD.MOV R19, RZ, RZ, -R19 ;  /* 0x000000ffff13a224 */ /* 0x000fe200078e0a13 */
[----:B------:R-:W-:Y:S02]  /*0500*/  @!P0 LOP3.LUT R19, RZ, R11, RZ, 0x33, !PT ;  /* 0x0000000bff138212 */ /* 0x000fe400078e33ff */
[----:B------:R-:W-:Y:S01]  /*0510*/  @P3 IADD3 R14, PT, PT, R14, 0x1, RZ ;  /* 0x000000010e0e3810 */ /* 0x000fe20007ffe0ff */
[----:B------:R-:W-:Y:S01]  /*0520*/  IMAD.HI.U32 R2, R3, R13, R2 ;  /* 0x0000000d03027227 */ /* 0x000fe200078e0002 */
[----:B------:R-:W-:Y:S02]  /*0530*/  IABS R12, R16 ;  /* 0x00000010000c7213 */ /* 0x000fe40000000000 */
[----:B0-----:R-:W-:Y:S01]  /*0540*/  IADD3 R10, PT, PT, RZ, -R5, RZ ;  /* 0x80000005ff0a7210 */ /* 0x001fe20007ffe0ff */
[----:B------:R-:W-:Y:S01]  /*0550*/  IMAD.MOV R4, RZ, RZ, -R19 ;  /* 0x000000ffff047224 */ /* 0x000fe200078e0a13 */
[----:B------:R-:W-:-:S02]  /*0560*/  @!P1 IADD3 R14, PT, PT, -R14, RZ, RZ ;  /* 0x000000ff0e0e9210 */ /* 0x000fc40007ffe1ff */
[----:B------:R-:W-:Y:S01]  /*0570*/  @!P4 LOP3.LUT R14, RZ, R9, RZ, 0x33, !PT ;  /* 0x00000009ff0ec212 */ /* 0x000fe200078e33ff */
[----:B------:R-:W-:Y:S02]  /*0580*/  IMAD R11, R11, R4, R8 ;  /* 0x000000040b0b7224 */ /* 0x000fe400078e0208 */
[----:B------:R-:W-:Y:S02]  /*0590*/  HFMA2 R4, -RZ, RZ, 0, 0 ;  /* 0x00000000ff047431 */ /* 0x000fe400000001ff */
[----:B------:R-:W-:Y:S01]  /*05a0*/  IMAD R15, R10, R7, RZ ;  /* 0x000000070a0f7224 */ /* 0x000fe200078e02ff */
[----:B------:R-:W-:Y:S01]  /*05b0*/  IADD3 R12, PT, PT, RZ, -R12, RZ ;  /* 0x8000000cff0c7210 */ /* 0x000fe20007ffe0ff */
[----:B------:R-:W-:Y:S01]  /*05c0*/  IMAD.MOV R10, RZ, RZ, -R14 ;  /* 0x000000ffff0a7224 */ /* 0x000fe200078e0a0e */
[----:B------:R-:W-:-:S03]  /*05d0*/  IABS R3, R11 ;  /* 0x0000000b00037213 */ /* 0x000fc60000000000 */
[----:B------:R-:W-:Y:S01]  /*05e0*/  IMAD R13, R9, R10, R8 ;  /* 0x0000000a090d7224 */ /* 0x000fe200078e0208 */
[----:B------:R-:W-:Y:S01]  /*05f0*/  IABS R8, R20 ;  /* 0x0000001400087213 */ /* 0x000fe20000000000 */
[----:B------:R-:W-:-:S03]  /*0600*/  IMAD.HI.U32 R18, R2, R3, RZ ;  /* 0x0000000302127227 */ /* 0x000fc600078e00ff */
[----:B------:R-:W-:Y:S01]  /*0610*/  IABS R10, R13 ;  /* 0x0000000d000a7213 */ /* 0x000fe20000000000 */
[----:B------:R-:W-:Y:S01]  /*0620*/  IMAD.HI.U32 R4, R5, R15, R4 ;  /* 0x0000000f05047227 */ /* 0x000fe200078e0004 */
[----:B------:R-:W-:Y:S02]  /*0630*/  IABS R5, R0 ;  /* 0x0000000000057213 */ /* 0x000fe40000000000 */
[----:B------:R-:W-:Y:S01]  /*0640*/  IABS R15, R17 ;  /* 0x00000011000f7213 */ /* 0x000fe20000000000 */
[----:B------:R-:W-:Y:S02]  /*0650*/  IMAD.MOV.U32 R2, RZ, RZ, R10 ;  /* 0x000000ffff027224 */ /* 0x000fe400078e000a */
[----:B------:R-:W-:Y:S02]  /*0660*/  IMAD.MOV R9, RZ, RZ, -R5 ;  /* 0x000000ffff097224 */ /* 0x000fe400078e0a05 */
[----:B------:R-:W0:Y:S02]  /*0670*/  I2F.RP R5, R8 ;  /* 0x0000000800057306 */ /* 0x000e240000209400 */
[----:B------:R-:W-:Y:S01]  /*0680*/  IMAD R3, R18, R9, R3 ;  /* 0x0000000912037224 */ /* 0x000fe200078e0203 */
[----:B------:R-:W-:Y:S01]  /*0690*/  MOV R9, R15 ;  /* 0x0000000f00097202 */ /* 0x000fe20000000f00 */
[----:B------:R-:W-:-:S03]  /*06a0*/  IMAD.HI.U32 R15, R4, R2, RZ ;  /* 0x00000002040f7227 */ /* 0x000fc600078e00ff */
[----:B------:R-:W-:Y:S01]  /*06b0*/  ISETP.GT.U32.AND P2, PT, R6, R3, PT ;  /* 0x000000030600720c */ /* 0x000fe20003f44070 */
[----:B------:R-:W2:Y:S01]  /*06c0*/  I2F.RP R10, R9 ;  /* 0x00000009000a7306 */ /* 0x000ea20000209400 */
[----:B------:R-:W-:Y:S01]  /*06d0*/  IMAD R4, R15, R12, R2 ;  /* 0x0000000c0f047224 */ /* 0x000fe200078e0202 */
[----:B------:R-:W-:-:S04]  /*06e0*/  LOP3.LUT R2, R11, R0, RZ, 0x3c, !PT ;  /* 0x000000000b027212 */ /* 0x000fc800078e3cff */
[----:B------:R-:W-:Y:S02]  /*06f0*/  ISETP.GT.U32.AND P3, PT, R7, R4, PT ;  /* 0x000000040700720c */ /* 0x000fe40003f64070 */
[----:B0-----:R-:W0:Y:S01]  /*0700*/  MUFU.RCP R5, R5 ;  /* 0x0000000500057308 */ /* 0x001e220000001000 */
[----:B------:R-:W-:Y:S02]  /*0710*/  ISETP.GE.AND P1, PT, R2, RZ, PT ;  /* 0x000000ff0200720c */ /* 0x000fe40003f26270 */
[----:B------:R-:W-:Y:S01]  /*0720*/  LOP3.LUT R2, R13, R16, RZ, 0x3c, !PT ;  /* 0x000000100d027212 */ /* 0x000fe200078e3cff */
[----:B------:R-:W-:Y:S01]  /*0730*/  @!P2 IMAD.IADD R3, R3, 0x1, -R6 ;  /* 0x000000010303a824 */ /* 0x000fe200078e0a06 */
[----:B------:R-:W-:Y:S02]  /*0740*/  @!P2 IADD3 R18, PT, PT, R18, 0x1, RZ ;  /* 0x000000011212a810 */ /* 0x000fe40007ffe0ff */
[----:B------:R-:W-:Y:S01]  /*0750*/  ISETP.NE.AND P2, PT, R0, RZ, PT ;  /* 0x000000ff0000720c */ /* 0x000fe20003f45270 */
[----:B--2---:R-:W2:Y:S01]  /*0760*/  MUFU.RCP R10, R10 ;  /* 0x0000000a000a7308 */ /* 0x004ea20000001000 */
[----:B------:R-:W-:-:S02]  /*0770*/  ISETP.GE.U32.AND P4, PT, R3, R6, PT ;  /* 0x000000060300720c */ /* 0x000fc40003f86070 */
[-C--:B------:R-:W-:Y:S01]  /*0780*/  @!P3 IADD3 R4, PT, PT, R4, -R7.reuse, RZ ;  /* 0x800000070404b210 */ /* 0x080fe20007ffe0ff */
[----:B------:R-:W-:Y:S01]  /*0790*/  @!P3 VIADD R15, R15, 0x1 ;  /* 0x000000010f0fb836 */ /* 0x000fe20000000000 */
[----:B------:R-:W-:Y:S02]  /*07a0*/  ISETP.NE.AND P3, PT, R16, RZ, PT ;  /* 0x000000ff1000720c */ /* 0x000fe40003f65270 */
[----:B------:R-:W-:Y:S01]  /*07b0*/  ISETP.GE.U32.AND P0, PT, R4, R7, PT ;  /* 0x000000070400720c */ /* 0x000fe20003f06070 */
[----:B0-----:R-:W-:-:S06]  /*07c0*/  VIADD R3, R5, 0xffffffe ;  /* 0x0ffffffe05037836 */ /* 0x001fcc0000000000 */
[----:B------:R-:W-:Y:S01]  /*07d0*/  @P4 VIADD R18, R18, 0x1 ;  /* 0x0000000112124836 */ /* 0x000fe20000000000 */
[----:B------:R-:W0:Y:S01]  /*07e0*/  F2I.FTZ.U32.TRUNC.NTZ R3, R3 ;  /* 0x0000000300037305 */ /* 0x000e22000021f000 */
[----:B------:R-:W-:Y:S02]  /*07f0*/  ISETP.GE.AND P4, PT, R2, RZ, PT ;  /* 0x000000ff0200720c */ /* 0x000fe40003f86270 */
[----:B--2---:R-:W-:Y:S01]  /*0800*/  IADD3 R10, PT, PT, R10, 0xffffffe, RZ ;  /* 0x0ffffffe0a0a7810 */ /* 0x004fe20007ffe0ff */
[----:B------:R-:W-:Y:S01]  /*0810*/  @!P1 IMAD.MOV R18, RZ, RZ, -R18 ;  /* 0x000000ffff129224 */ /* 0x000fe200078e0a12 */
[----:B------:R-:W-:Y:S02]  /*0820*/  @P0 IADD3 R15, PT, PT, R15, 0x1, RZ ;  /* 0x000000010f0f0810 */ /* 0x000fe40007ffe0ff */
[----:B------:R-:W-:Y:S01]  /*0830*/  @!P2 LOP3.LUT R18, RZ, R0, RZ, 0x33, !PT ;  /* 0x00000000ff12a212 */ /* 0x000fe200078e33ff */
[----:B------:R-:W2:Y:S03]  /*0840*/  F2I.FTZ.U32.TRUNC.NTZ R5, R10 ;  /* 0x0000000a00057305 */ /* 0x000ea6000021f000 */
[----:B------:R-:W-:-:S03]  /*0850*/  IADD3 R2, PT, PT, -R18, RZ, RZ ;  /* 0x000000ff12027210 */ /* 0x000fc60007ffe1ff */
[----:B------:R-:W-:Y:S01]  /*0860*/  @!P4 IMAD.MOV R15, RZ, RZ, -R15 ;  /* 0x000000ffff0fc224 */ /* 0x000fe200078e0a0f */
[----:B0-----:R-:W-:Y:S01]  /*0870*/  IADD3 R7, PT, PT, RZ, -R3, RZ ;  /* 0x80000003ff077210 */ /* 0x001fe20007ffe0ff */
[----:B------:R-:W-:Y:S01]  /*0880*/  IMAD R11, R0, R2, R11 ;  /* 0x00000002000b7224 */ /* 0x000fe200078e020b */
[----:B------:R-:W-:Y:S01]  /*0890*/  @!P3 LOP3.LUT R15, RZ, R16, RZ, 0x33, !PT ;  /* 0x00000010ff0fb212 */ /* 0x000fe200078e33ff */
[----:B------:R-:W-:Y:S01]  /*08a0*/  IMAD.MOV.U32 R2, RZ, RZ, RZ ;  /* 0x000000ffff027224 */ /* 0x000fe200078e00ff */
        /* <DEDUP_REMOVED lines=38> */
[----:B------:R-:W-:Y:S02]  /*0b10*/  IADD3 R3, PT, PT, -R21, RZ, RZ ;  /* 0x000000ff15037210 */ /* 0x000fe40007ffe1ff */
        /* <DEDUP_REMOVED lines=10> */
[----:B------:R-:W-:-:S07]  /*0bc0*/  VIADD R23, R21, UR14 ;  /* 0x0000000e15177c36 */ /* 0x000fce0008000000 */
[----:B------:R-:W2:Y:S08]  /*0bd0*/  LDC R6, c[0x0][0x430] ;  /* 0x00010c00ff067b82 */ /* 0x000eb00000000800 */
[----:B------:R-:W3:Y:S01]  /*0be0*/  LDC.64 R12, c[0x0][0x3c8] ;  /* 0x0000f200ff0c7b82 */ /* 0x000ee20000000a00 */
[----:B-1----:R-:W-:-:S07]  /*0bf0*/  IMAD R5, R19, R2, UR12 ;  /* 0x0000000c13057e24 */ /* 0x002fce000f8e0202 */
[----:B------:R-:W1:Y:S01]  /*0c00*/  LDC.64 R8, c[0x0][0x410] ;  /* 0x00010400ff087b82 */ /* 0x000e620000000a00 */
[----:B------:R-:W-:Y:S01]  /*0c10*/  VIADD R2, R20, UR10 ;  /* 0x0000000a14027c36 */ /* 0x000fe20008000000 */
[----:B------:R-:W-:Y:S01]  /*0c20*/  IADD3 R5, PT, PT, R18, R5, RZ ;  /* 0x0000000512057210 */ /* 0x000fe20007ffe0ff */
[----:B--2---:R-:W-:-:S05]  /*0c30*/  IMAD R3, R6, R3, RZ ;  /* 0x0000000306037224 */ /* 0x004fca00078e02ff */
[----:B------:R-:W2:Y:S01]  /*0c40*/  LDC R28, c[0x0][0x418] ;  /* 0x00010600ff1c7b82 */ /* 0x000ea20000000800 */
[----:B------:R-:W-:Y:S02]  /*0c50*/  IMAD R4, R23, R6, R6 ;  /* 0x0000000617047224 */ /* 0x000fe400078e0206 */
[----:B------:R-:W-:-:S04]  /*0c60*/  IMAD R5, R5, R3, R2 ;  /* 0x0000000305057224 */ /* 0x000fc800078e0202 */
[----:B------:R-:W-:Y:S01]  /*0c70*/  IMAD R23, R23, R6, R5 ;  /* 0x0000000617177224 */ /* 0x000fe200078e0205 */
[----:B------:R-:W-:Y:S01]  /*0c80*/  IADD3 R11, PT, PT, R4, R5, RZ ;  /* 0x00000005040b7210 */ /* 0x000fe20007ffe0ff */
[----:B------:R-:W4:Y:S04]  /*0c90*/  LDC.64 R2, c[0x0][0x3f8] ;  /* 0x0000fe00ff027b82 */ /* 0x000f280000000a00 */
[----:B---3--:R-:W-:-:S04]  /*0ca0*/  IMAD.WIDE R10, R11, 0x4, R12 ;  /* 0x000000040b0a7825 */ /* 0x008fc800078e020c */
[----:B------:R-:W-:Y:S01]  /*0cb0*/  IMAD.WIDE R12, R23, 0x4, R12 ;  /* 0x00000004170c7825 */ /* 0x000fe200078e020c */
[----:B------:R-:W3:Y:S01]  /*0cc0*/  LDC.64 R4, c[0x0][0x400] ;  /* 0x00010000ff047b82 */ /* 0x000ee20000000a00 */
[----:B------:R0:W2:Y:S04]  /*0cd0*/  LDG.E.CONSTANT R10, desc[UR8][R10.64] ;  /* 0x000000080a0a7981 */ /* 0x0000a8000c1e9900 */
[----:B------:R-:W2:Y:S03]  /*0ce0*/  LDG.E.CONSTANT R13, desc[UR8][R12.64] ;  /* 0x000000080c0d7981 */ /* 0x000ea6000c1e9900 */
[----:B------:R-:W0:Y:S01]  /*0cf0*/  LDC.64 R6, c[0x0][0x408] ;  /* 0x00010200ff067b82 */ /* 0x000e220000000a00 */
[----:B-1----:R-:W-:-:S04]  /*0d00*/  IMAD.WIDE R8, R21, 0x4, R8 ;  /* 0x0000000415087825 */ /* 0x002fc800078e0208 */
[C---:B----4-:R-:W-:Y:S02]  /*0d10*/  IMAD.WIDE R24, R21.reuse, 0x4, R2 ;  /* 0x0000000415187825 */ /* 0x050fe400078e0202 */
[----:B------:R1:W5:Y:S04]  /*0d20*/  LDG.E.CONSTANT R8, desc[UR8][R8.64] ;  /* 0x0000000808087981 */ /* 0x000368000c1e9900 */
[----:B------:R-:W4:Y:S01]  /*0d30*/  LDG.E.CONSTANT R24, desc[UR8][R24.64] ;  /* 0x0000000818187981 */ /* 0x000f22000c1e9900 */
[----:B---3--:R-:W-:-:S05]  /*0d40*/  IMAD.WIDE R4, R21, 0x4, R4 ;  /* 0x0000000415047825 */ /* 0x008fca00078e0204 */
[----:B------:R1:W5:Y:S01]  /*0d50*/  LDG.E.CONSTANT R22, desc[UR8][R4.64] ;  /* 0x0000000804167981 */ /* 0x000362000c1e9900 */
[----:B0-----:R-:W-:-:S05]  /*0d60*/  IMAD.WIDE R6, R21, 0x4, R6 ;  /* 0x0000000415067825 */ /* 0x001fca00078e0206 */
[----:B------:R1:W5:Y:S01]  /*0d70*/  LDG.E.CONSTANT R26, desc[UR8][R6.64] ;  /* 0x00000008061a7981 */ /* 0x000362000c1e9900 */
[----:B--2---:R-:W0:Y:S01]  /*0d80*/  MUFU.RCP R2, R28 ;  /* 0x0000001c00027308 */ /* 0x004e220000001000 */
[----:B------:R-:W-:Y:S01]  /*0d90*/  BSSY.RECONVERGENT B1, `(.L_x_38) ;  /* 0x000000d000017945 */ /* 0x000fe20003800200 */
[----:B0-----:R-:W-:-:S04]  /*0da0*/  FFMA R11, R2, -R28, 1 ;  /* 0x3f800000020b7423 */ /* 0x001fc8000000081c */
[----:B------:R-:W-:Y:S01]  /*0db0*/  FFMA R2, R2, R11, R2 ;  /* 0x0000000b02027223 */ /* 0x000fe20000000002 */
[----:B------:R-:W-:-:S04]  /*0dc0*/  FADD R3, R10, -R13 ;  /* 0x8000000d0a037221 */ /* 0x000fc80000000000 */
[----:B------:R-:W0:Y:S01]  /*0dd0*/  FCHK P0, R3, R28 ;  /* 0x0000001c03007302 */ /* 0x000e220000000000 */
[----:B------:R-:W-:-:S04]  /*0de0*/  FFMA R11, R3, R2, RZ ;  /* 0x00000002030b7223 */ /* 0x000fc800000000ff */
[----:B------:R-:W-:-:S04]  /*0df0*/  FFMA R10, R11, -R28, R3 ;  /* 0x8000001c0b0a7223 */ /* 0x000fc80000000003 */
[----:B------:R-:W-:Y:S01]  /*0e00*/  FFMA R11, R2, R10, R11 ;  /* 0x0000000a020b7223 */ /* 0x000fe2000000000b */
[----:B----4-:R-:W-:Y:S01]  /*0e10*/  FADD R10, R24, -1 ;  /* 0xbf800000180a7421 */ /* 0x010fe20000000000 */
[----:B01----:R-:W-:Y:S06]  /*0e20*/  @!P0 BRA `(.L_x_39) ;  /* 0x00000000000c8947 */ /* 0x003fec0003800000 */
[----:B------:R-:W-:-:S07]  /*0e30*/  MOV R11, 0xe50 ;  /* 0x00000e50000b7802 */ /* 0x000fce0000000f00 */
[----:B-----5:R-:W-:Y:S05]  /*0e40*/  CALL.REL.NOINC `($__internal_2_$__cuda_sm3x_div_rn_noftz_f32_slowpath) ;  /* 0x0000000400947944 */ /* 0x020fea0003c00000 */
[----:B------:R-:W-:-:S07]  /*0e50*/  IMAD.MOV.U32 R11, RZ, RZ, R9 ;  /* 0x000000ffff0b7224 */ /* 0x000fce00078e0009 */
.L_x_39:
[----:B------:R-:W-:Y:S05]  /*0e60*/  BSYNC.RECONVERGENT B1 ;  /* 0x0000000000017941 */ /* 0x000fea0003800200 */
.L_x_38:
        /* <DEDUP_REMOVED lines=17> */
[----:B------:R1:W-:Y:S04]  /*0f80*/  STG.E desc[UR8][R6.64], R9 ;  /* 0x0000000906007986 */ /* 0x0003e8000c101908 */
[----:B------:R-:W2:Y:S01]  /*0f90*/  LDG.E R13, desc[UR8][R2.64] ;  /* 0x00000008020d7981 */ /* 0x000ea2000c1e1900 */
[----:B------:R-:W-:-:S04]  /*0fa0*/  FMUL R11, R8, R11 ;  /* 0x0000000b080b7220 */ /* 0x000fc80000400000 */
[----:B--2---:R-:W-:-:S05]  /*0fb0*/  FFMA R11, R26, R13, -R11 ;  /* 0x0000000d1a0b7223 */ /* 0x004fca000000080b */
[----:B------:R1:W-:Y:S02]  /*0fc0*/  STG.E desc[UR8][R2.64], R11 ;  /* 0x0000000b02007986 */ /* 0x0003e4000c101908 */
.L_x_37:
[----:B------:R-:W-:Y:S05]  /*0fd0*/  BSYNC.RECONVERGENT B0 ;  /* 0x0000000000007941 */ /* 0x000fea0003800200 */
.L_x_36:
        /* <DEDUP_REMOVED lines=9> */
[----:B------:R-:W3:Y:S01]  /*1070*/  LDC R5, c[0x0][0x430] ;  /* 0x00010c00ff057b82 */ /* 0x000ee20000000800 */
[----:B------:R-:W4:Y:S07]  /*1080*/  LDCU UR4, c[0x0][0x388] ;  /* 0x00007100ff0477ac */ /* 0x000f2e0008000800 */
[----:B------:R-:W0:Y:S01]  /*1090*/  LDC.64 R12, c[0x0][0x3b8] ;  /* 0x0000ee00ff0c7b82 */ /* 0x000e220000000a00 */
[----:B--2---:R-:W-:Y:S01]  /*10a0*/  IADD3 R2, PT, PT, R17, UR5, RZ ;  /* 0x0000000511027c10 */ /* 0x004fe2000fffe0ff */
[----:B-1----:R-:W-:-:S06]  /*10b0*/  IMAD R4, R14, UR6, R3 ;  /* 0x000000060e047c24 */ /* 0x002fcc000f8e0203 */
[----:B------:R-:W1:Y:S01]  /*10c0*/  LDC.64 R10, c[0x0][0x3f8] ;  /* 0x0000fe00ff0a7b82 */ /* 0x000e620000000a00 */
[----:B------:R-:W-:Y:S01]  /*10d0*/  IMAD.IADD R3, R15, 0x1, R4 ;  /* 0x000000010f037824 */ /* 0x000fe200078e0204 */
[----:B----4-:R-:W-:Y:S01]  /*10e0*/  IADD3 R4, PT, PT, R16, UR4, RZ ;  /* 0x0000000410047c10 */ /* 0x010fe2000fffe0ff */
[----:B---3--:R-:W-:-:S05]  /*10f0*/  IMAD R6, R5, UR7, RZ ;  /* 0x0000000705067c24 */ /* 0x008fca000f8e02ff */
[----:B------:R-:W2:Y:S01]  /*1100*/  LDC R27, c[0x0][0x418] ;  /* 0x00010600ff1b7b82 */ /* 0x000ea20000000800 */
[----:B------:R-:W-:Y:S02]  /*1110*/  IMAD R3, R6, R3, R2 ;  /* 0x0000000306037224 */ /* 0x000fe400078e0202 */
[CC--:B------:R-:W-:Y:S02]  /*1120*/  IMAD R2, R4.reuse, R5.reuse, R5 ;  /* 0x0000000504027224 */ /* 0x0c0fe400078e0205 */
[----:B------:R-:W-:-:S03]  /*1130*/  IMAD R4, R4, R5, R3 ;  /* 0x0000000504047224 */ /* 0x000fc600078e0203 */
[----:B------:R-:W3:Y:S01]  /*1140*/  LDC.64 R6, c[0x0][0x408] ;  /* 0x00010200ff067b82 */ /* 0x000ee20000000a00 */
[----:B------:R-:W-:Y:S02]  /*1150*/  IMAD.IADD R23, R2, 0x1, R3 ;  /* 0x0000000102177824 */ /* 0x000fe400078e0203 */
[----:B0-----:R-:W-:-:S04]  /*1160*/  IMAD.WIDE R24, R4, 0x4, R12 ;  /* 0x0000000404187825 */ /* 0x001fc800078e020c */
[----:B------:R-:W-:Y:S01]  /*1170*/  IMAD.WIDE R22, R23, 0x4, R12 ;  /* 0x0000000417167825 */ /* 0x000fe200078e020c */
[----:B------:R-:W0:Y:S01]  /*1180*/  LDC.64 R2, c[0x0][0x410] ;  /* 0x00010400ff027b82 */ /* 0x000e220000000a00 */
[----:B------:R-:W4:Y:S04]  /*1190*/  LDG.E.CONSTANT R13, desc[UR8][R24.64] ;  /* 0x00000008180d7981 */ /* 0x000f28000c1e9900 */
[----:B------:R-:W4:Y:S01]  /*11a0*/  LDG.E.CONSTANT R12, desc[UR8][R22.64] ;  /* 0x00000008160c7981 */ /* 0x000f22000c1e9900 */
[C---:B-1----:R-:W-:Y:S02]  /*11b0*/  IMAD.WIDE R10, R16.reuse, 0x4, R10 ;  /* 0x00000004100a7825 */ /* 0x042fe400078e020a */
[----:B------:R-:W1:Y:S04]  /*11c0*/  LDC.64 R8, c[0x0][0x400] ;  /* 0x00010000ff087b82 */ /* 0x000e680000000a00 */
[----:B------:R-:W4:Y:S01]  /*11d0*/  LDG.E.CONSTANT R10, desc[UR8][R10.64] ;  /* 0x000000080a0a7981 */ /* 0x000f22000c1e9900 */
[----:B---3--:R-:W-:-:S05]  /*11e0*/  IMAD.WIDE R18, R16, 0x4, R6 ;  /* 0x0000000410127825 */ /* 0x008fca00078e0206 */
[----:B------:R-:W5:Y:S01]  /*11f0*/  LDG.E.CONSTANT R6, desc[UR8][R18.64] ;  /* 0x0000000812067981 */ /* 0x000f62000c1e9900 */
[----:B0-----:R-:W-:-:S05]  /*1200*/  IMAD.WIDE R20, R16, 0x4, R2 ;  /* 0x0000000410147825 */ /* 0x001fca00078e0202 */
[----:B------:R-:W5:Y:S01]  /*1210*/  LDG.E.CONSTANT R5, desc[UR8][R20.64] ;  /* 0x0000000814057981 */ /* 0x000f62000c1e9900 */
[----:B--2---:R-:W0:Y:S01]  /*1220*/  MUFU.RCP R2, R27 ;  /* 0x0000001b00027308 */ /* 0x004e220000001000 */
[----:B-1----:R-:W-:Y:S01]  /*1230*/  IMAD.WIDE R8, R16, 0x4, R8 ;  /* 0x0000000410087825 */ /* 0x002fe200078e0208 */
[----:B------:R-:W-:Y:S04]  /*1240*/  BSSY.RECONVERGENT B0, `(.L_x_40) ;  /* 0x000000e000007945 */ /* 0x000fe80003800200 */
[----:B------:R1:W5:Y:S01]  /*1250*/  LDG.E.CONSTANT R7, desc[UR8][R8.64] ;  /* 0x0000000808077981 */ /* 0x000362000c1e9900 */
[----:B0-----:R-:W-:-:S04]  /*1260*/  FFMA R3, R2, -R27, 1 ;  /* 0x3f80000002037423 */ /* 0x001fc8000000081b */
[----:B------:R-:W-:Y:S01]  /*1270*/  FFMA R2, R2, R3, R2 ;  /* 0x0000000302027223 */ /* 0x000fe20000000002 */
[----:B----4-:R-:W-:-:S04]  /*1280*/  FADD R22, R12, -R13 ;  /* 0x8000000d0c167221 */ /* 0x010fc80000000000 */
        /* <DEDUP_REMOVED lines=8> */
[----:B-----5:R-:W-:Y:S05]  /*1310*/  CALL.REL.NOINC `($__internal_2_$__cuda_sm3x_div_rn_noftz_f32_slowpath) ;  /* 0x0000000000607944 */ /* 0x020fea0003c00000 */
.L_x_41:
[----:B------:R-:W-:Y:S05]  /*1320*/  BSYNC.RECONVERGENT B0 ;  /* 0x0000000000007941 */ /* 0x000fea0003800200 */
.L_x_40:
        /* <DEDUP_REMOVED lines=17> */
[----:B------:R-:W-:Y:S04]  /*1440*/  STG.E desc[UR8][R2.64], R7 ;  /* 0x0000000702007986 */ /* 0x000fe8000c101908 */
[----:B------:R-:W2:Y:S01]  /*1450*/  LDG.E R15, desc[UR8][R12.64] ;  /* 0x000000080c0f7981 */ /* 0x000ea2000c1e1900 */
[----:B------:R-:W-:-:S04]  /*1460*/  FMUL R5, R5, R9 ;  /* 0x0000000905057220 */ /* 0x000fc80000400000 */
[----:B--2---:R-:W-:-:S05]  /*1470*/  FFMA R5, R6, R15, -R5 ;  /* 0x0000000f06057223 */ /* 0x004fca0000000805 */
[----:B------:R-:W-:Y:S01]  /*1480*/  STG.E desc[UR8][R12.64], R5 ;  /* 0x000000050c007986 */ /* 0x000fe2000c101908 */
[----:B------:R-:W-:Y:S05]  /*1490*/  EXIT ;  /* 0x000000000000794d */ /* 0x000fea0003800000 */
        .weak           $__internal_2_$__cuda_sm3x_div_rn_noftz_f32_slowpath
        .type           $__internal_2_$__cuda_sm3x_div_rn_noftz_f32_slowpath,@function
        .size           $__internal_2_$__cuda_sm3x_div_rn_noftz_f32_slowpath,(.L_x_110 - $__internal_2_$__cuda_sm3x_div_rn_noftz_f32_slowpath)
$__internal_2_$__cuda_sm3x_div_rn_noftz_f32_slowpath:
[----:B------:R-:W-:Y:S01]  /*14a0*/  SHF.R.U32.HI R9, RZ, 0x17, R0 ;  /* 0x00000017ff097819 */ /* 0x000fe20000011600 */
[----:B------:R-:W-:Y:S01]  /*14b0*/  BSSY.RECONVERGENT B2, `(.L_x_42) ;  /* 0x0000065000027945 */ /* 0x000fe20003800200 */
[--C-:B------:R-:W-:Y:S01]  /*14c0*/  SHF.R.U32.HI R24, RZ, 0x17, R3.reuse ;  /* 0x00000017ff187819 */ /* 0x100fe20000011603 */
[----:B------:R-:W-:Y:S01]  /*14d0*/  IMAD.MOV.U32 R13, RZ, RZ, R3 ;  /* 0x000000ffff0d7224 */ /* 0x000fe200078e0003 */
[----:B------:R-:W-:Y:S02]  /*14e0*/  LOP3.LUT R9, R9, 0xff, RZ, 0xc0, !PT ;  /* 0x000000ff09097812 */ /* 0x000fe400078ec0ff */
[----:B------:R-:W-:-:S03]  /*14f0*/  LOP3.LUT R24, R24, 0xff, RZ, 0xc0, !PT ;  /* 0x000000ff18187812 */ /* 0x000fc600078ec0ff */
[----:B------:R-:W-:Y:S01]  /*1500*/  VIADD R2, R9, 0xffffffff ;  /* 0xffffffff09027836 */ /* 0x000fe20000000000 */
[----:B------:R-:W-:-:S04]  /*1510*/  IADD3 R25, PT, PT, R24, -0x1, RZ ;  /* 0xffffffff18197810 */ /* 0x000fc80007ffe0ff */
[----:B------:R-:W-:Y:S02]  /*1520*/  ISETP.GT.U32.AND P0, PT, R2, 0xfd, PT ;  /* 0x000000fd0200780c */ /* 0x000fe40003f04070 */
[----:B------:R-:W-:Y:S02]  /*1530*/  MOV R2, R0 ;  /* 0x0000000000027202 */ /* 0x000fe40000000f00 */
[----:B------:R-:W-:-:S13]  /*1540*/  ISETP.GT.U32.OR P0, PT, R25, 0xfd, P0 ;  /* 0x000000fd1900780c */ /* 0x000fda0000704470 */
[----:B------:R-:W-:Y:S01]  /*1550*/  @!P0 IMAD.MOV.U32 R12, RZ, RZ, RZ ;  /* 0x000000ffff0c8224 */ /* 0x000fe200078e00ff */
        /* <DEDUP_REMOVED lines=17> */
[----:B------:R-:W-:Y:S02]  /*1670*/  ISETP.GE.AND P0, PT, R25, RZ, PT ;  /* 0x000000ff1900720c */ /* 0x000fe40003f06270 */
[----:B------:R-:W-:-:S04]  /*1680*/  IADD3 R12, PT, PT, R9, -0x1, RZ ;  /* 0xffffffff090c7810 */ /* 0x000fc80007ffe0ff */
[----:B------:R-:W-:-:S07]  /*1690*/  ISETP.GE.AND P1, PT, R12, RZ, PT ;  /* 0x000000ff0c00720c */ /* 0x000fce0003f26270 */
[----:B------:R-:W-:Y:S01]  /*16a0*/  @P0 IMAD.MOV.U32 R12, RZ, RZ, RZ ;  /* 0x000000ffff0c0224 */ /* 0x000fe200078e00ff */
[----:B------:R-:W-:Y:S01]  /*16b0*/  @!P0 MOV R12, 0xffffffc0 ;  /* 0xffffffc0000c8802 */ /* 0x000fe20000000f00 */
[----:B------:R-:W-:-:S04]  /*16c0*/  @!P0 FFMA R13, R3, 1.84467440737095516160e+19, RZ ;  /* 0x5f800000030d8823 */ /* 0x000fc800000000ff */
[----:B------:R-:W-:Y:S01]  /*16d0*/  @!P1 FFMA R2, R0, 1.84467440737095516160e+19, RZ ;  /* 0x5f80000000029823 */ /* 0x000fe200000000ff */
[----:B------:R-:W-:-:S07]  /*16e0*/  @!P1 VIADD R12, R12, 0x40 ;  /* 0x000000400c0c9836 */ /* 0x000fce0000000000 */
.L_x_43:
[----:B------:R-:W-:Y:S01]  /*16f0*/  LEA R3, R9, 0xc0800000, 0x17 ;  /* 0xc080000009037811 */ /* 0x000fe200078eb8ff */
[----:B------:R-:W-:Y:S01]  /*1700*/  VIADD R24, R24, 0xffffff81 ;  /* 0xffffff8118187836 */ /* 0x000fe20000000000 */
[----:B------:R-:W-:Y:S02]  /*1710*/  BSSY.RECONVERGENT B3, `(.L_x_48) ;  /* 0x0000035000037945 */ /* 0x000fe40003800200 */
[----:B------:R-:W-:Y:S01]  /*1720*/  IADD3 R25, PT, PT, -R3, R2, RZ ;  /* 0x0000000203197210 */ /* 0x000fe20007ffe1ff */
[----:B------:R-:W-:-:S03]  /*1730*/  IMAD R2, R24, -0x800000, R13 ;  /* 0xff80000018027824 */ /* 0x000fc600078e020d */
[----:B------:R0:W1:Y:S01]  /*1740*/  MUFU.RCP R28, R25 ;  /* 0x00000019001c7308 */ /* 0x0000620000001000 */
[----:B------:R-:W-:Y:S01]  /*1750*/  FADD.FTZ R3, -R25, -RZ ;  /* 0x800000ff19037221 */ /* 0x000fe20000010100 */
[----:B0-----:R-:W-:-:S04]  /*1760*/  IADD3 R25, PT, PT, R24, 0x7f, -R9 ;  /* 0x0000007f18197810 */ /* 0x001fc80007ffe809 */
[----:B------:R-:W-:Y:S01]  /*1770*/  IADD3 R12, PT, PT, R25, R12, RZ ;  /* 0x0000000c190c7210 */ /* 0x000fe20007ffe0ff */
[----:B-1----:R-:W-:-:S04]  /*1780*/  FFMA R27, R28, R3, 1 ;  /* 0x3f8000001c1b7423 */ /* 0x002fc80000000003 */
[----:B------:R-:W-:-:S04]  /*1790*/  FFMA R28, R28, R27, R28 ;  /* 0x0000001b1c1c7223 */ /* 0x000fc8000000001c */
[----:B------:R-:W-:-:S04]  /*17a0*/  FFMA R13, R2, R28, RZ ;  /* 0x0000001c020d7223 */ /* 0x000fc800000000ff */
[----:B------:R-:W-:-:S04]  /*17b0*/  FFMA R27, R3, R13, R2 ;  /* 0x0000000d031b7223 */ /* 0x000fc80000000002 */
[----:B------:R-:W-:-:S04]  /*17c0*/  FFMA R13, R28, R27, R13 ;  /* 0x0000001b1c0d7223 */ /* 0x000fc8000000000d */
[----:B------:R-:W-:-:S04]  /*17d0*/  FFMA R2, R3, R13, R2 ;  /* 0x0000000d03027223 */ /* 0x000fc80000000002 */
[----:B------:R-:W-:-:S05]  /*17e0*/  FFMA R3, R28, R2, R13 ;  /* 0x000000021c037223 */ /* 0x000fca000000000d */
[----:B------:R-:W-:-:S04]  /*17f0*/  SHF.R.U32.HI R9, RZ, 0x17, R3 ;  /* 0x00000017ff097819 */ /* 0x000fc80000011603 */
[----:B------:R-:W-:-:S05]  /*1800*/  LOP3.LUT R9, R9, 0xff, RZ, 0xc0, !PT ;  /* 0x000000ff09097812 */ /* 0x000fca00078ec0ff */
[----:B------:R-:W-:-:S05]  /*1810*/  IMAD.IADD R9, R9, 0x1, R12 ;  /* 0x0000000109097824 */ /* 0x000fca00078e020c */
[----:B------:R-:W-:-:S04]  /*1820*/  IADD3 R24, PT, PT, R9, -0x1, RZ ;  /* 0xffffffff09187810 */ /* 0x000fc80007ffe0ff */
        /* <DEDUP_REMOVED lines=9> */
[-CC-:B------:R-:W-:Y:S01]  /*18c0*/  FFMA.RZ R12, R28, R2.reuse, R13.reuse ;  /* 0x000000021c0c7223 */ /* 0x180fe2000000c00d */
[C---:B------:R-:W-:Y:S01]  /*18d0*/  VIADD R25, R9.reuse, 0x20 ;  /* 0x0000002009197836 */ /* 0x040fe20000000000 */
[C---:B------:R-:W-:Y:S02]  /*18e0*/  ISETP.NE.AND P2, PT, R9.reuse, RZ, PT ;  /* 0x000000ff0900720c */ /* 0x040fe40003f45270 */
[C---:B------:R-:W-:Y:S02]  /*18f0*/  ISETP.NE.AND P1, PT, R9.reuse, RZ, PT ;  /* 0x000000ff0900720c */ /* 0x040fe40003f25270 */
[----:B------:R-:W-:Y:S01]  /*1900*/  LOP3.LUT R24, R12, 0x7fffff, RZ, 0xc0, !PT ;  /* 0x007fffff0c187812 */ /* 0x000fe200078ec0ff */
[CCC-:B------:R-:W-:Y:S01]  /*1910*/  FFMA.RP R12, R28.reuse, R2.reuse, R13.reuse ;  /* 0x000000021c0c7223 */ /* 0x1c0fe2000000800d */
[----:B------:R-:W-:Y:S01]  /*1920*/  FFMA.RM R13, R28, R2, R13 ;  /* 0x000000021c0d7223 */ /* 0x000fe2000000400d */
[----:B------:R-:W-:Y:S02]  /*1930*/  IADD3 R9, PT, PT, -R9, RZ, RZ ;  /* 0x000000ff09097210 */ /* 0x000fe40007ffe1ff */
        /* <DEDUP_REMOVED lines=10> */
[----:B------:R-:W-:-:S05]  /*19e0*/  LOP3.LUT R2, R2, R9, RZ, 0xc0, !PT ;  /* 0x0000000902027212 */ /* 0x000fca00078ec0ff */
[----:B------:R-:W-:-:S05]  /*19f0*/  IMAD.IADD R2, R13, 0x1, R2 ;  /* 0x000000010d027824 */ /* 0x000fca00078e0202 */
[----:B------:R-:W-:Y:S01]  /*1a00*/  LOP3.LUT R3, R2, R3, RZ, 0xfc, !PT ;  /* 0x0000000302037212 */ /* 0x000fe200078efcff */
[----:B------:R-:W-:Y:S06]  /*1a10*/  BRA `(.L_x_51) ;  /* 0x0000000000107947 */ /* 0x000fec0003800000 */
.L_x_50:
[----:B------:R-:W-:-:S04]  /*1a20*/  LOP3.LUT R3, R3, 0x80000000, RZ, 0xc0, !PT ;  /* 0x8000000003037812 */ /* 0x000fc800078ec0ff */
[----:B------:R-:W-:Y:S01]  /*1a30*/  LOP3.LUT R3, R3, 0x7f800000, RZ, 0xfc, !PT ;  /* 0x7f80000003037812 */ /* 0x000fe200078efcff */
[----:B------:R-:W-:Y:S06]  /*1a40*/  BRA `(.L_x_51) ;  /* 0x0000000000047947 */ /* 0x000fec0003800000 */
.L_x_49:
[----:B------:R-:W-:-:S07]  /*1a50*/  LEA R3, R12, R3, 0x17 ;  /* 0x000000030c037211 */ /* 0x000fce00078eb8ff */
.L_x_51:
[----:B------:R-:W-:Y:S05]  /*1a60*/  BSYNC.RECONVERGENT B3 ;  /* 0x0000000000037941 */ /* 0x000fea0003800200 */
.L_x_48:
[----:B------:R-:W-:Y:S05]  /*1a70*/  BRA `(.L_x_52) ;  /* 0x0000000000207947 */ /* 0x000fea0003800000 */
.L_x_47:
[----:B------:R-:W-:-:S04]  /*1a80*/  LOP3.LUT R3, R2, 0x80000000, R13, 0x48, !PT ;  /* 0x8000000002037812 */ /* 0x000fc800078e480d */
[----:B------:R-:W-:Y:S01]  /*1a90*/  LOP3.LUT R3, R3, 0x7f800000, RZ, 0xfc, !PT ;  /* 0x7f80000003037812 */ /* 0x000fe200078efcff */
[----:B------:R-:W-:Y:S06]  /*1aa0*/  BRA `(.L_x_52) ;  /* 0x0000000000147947 */ /* 0x000fec0003800000 */
.L_x_46:
[----:B------:R-:W-:Y:S01]  /*1ab0*/  LOP3.LUT R3, R2, 0x80000000, R13, 0x48, !PT ;  /* 0x8000000002037812 */ /* 0x000fe200078e480d */
[----:B------:R-:W-:Y:S06]  /*1ac0*/  BRA `(.L_x_52) ;  /* 0x00000000000c7947 */ /* 0x000fec0003800000 */
.L_x_45:
[----:B------:R-:W0:Y:S01]  /*1ad0*/  MUFU.RSQ R3, -QNAN ;  /* 0xffc0000000037908 */ /* 0x000e220000001400 */
[----:B------:R-:W-:Y:S05]  /*1ae0*/  BRA `(.L_x_52) ;  /* 0x0000000000047947 */ /* 0x000fea0003800000 */
.L_x_44:
[----:B------:R-:W-:-:S07]  /*1af0*/  FADD.FTZ R3, R3, R0 ;  /* 0x0000000003037221 */ /* 0x000fce0000010000 */
.L_x_52:
[----:B------:R-:W-:Y:S05]  /*1b00*/  BSYNC.RECONVERGENT B2 ;  /* 0x0000000000027941 */ /* 0x000fea0003800200 */
.L_x_42:
[----:B0-----:R-:W-:Y:S02]  /*1b10*/  IMAD.MOV.U32 R9, RZ, RZ, R3 ;  /* 0x000000ffff097224 */ /* 0x001fe400078e0003 */
[----:B------:R-:W-:Y:S01]  /*1b20*/  HFMA2 R3, -RZ, RZ, 0, 0 ;  /* 0x00000000ff037431 */ /* 0x000fe200000001ff */
[----:B------:R-:W-:-:S04]  /*1b30*/  MOV R2, R11 ;  /* 0x0000000b00027202 */ /* 0x000fc80000000f00 */
[----:B------:R-:W-:Y:S05]  /*1b40*/  RET.REL.NODEC R2 `(Order1_yplus) ;  /* 0xffffffe4022c7950 */ /* 0x000fea0003c3ffff */
.L_x_53:
        /* <DEDUP_REMOVED lines=11> */
.L_x_110:


//--------------------- .text.Order1_yminus       --------------------------
	.section	.text.Order1_yminus,"ax",@progbits
	.align	128
        .global         Order1_yminus
        .type           Order1_yminus,@function
        .size           Order1_yminus,(.L_x_111 - Order1_yminus)
        .other          Order1_yminus,@"STO_CUDA_ENTRY STV_DEFAULT"
Order1_yminus:
.text.Order1_yminus:
        /* <DEDUP_REMOVED lines=13> */
[----:B0-----:R-:W-:-:S05]  /*00d0*/  IMAD R11, R20, UR4, RZ ;  /* 0x00000004140b7c24 */ /* 0x001fca000f8e02ff */
[----:B------:R-:W-:Y:S01]  /*00e0*/  IABS R5, R11 ;  /* 0x0000000b00057213 */ /* 0x000fe20000000000 */
[C---:B---3--:R-:W-:Y:S01]  /*00f0*/  IMAD R0, R16.reuse, UR6, RZ ;  /* 0x0000000610007c24 */ /* 0x048fe2000f8e02ff */
[----:B------:R-:W2:Y:S01]  /*0100*/  S2UR UR4, SR_CTAID.X ;  /* 0x00000000000479c3 */ /* 0x000ea20000002500 */
[-C--:B------:R-:W-:Y:S01]  /*0110*/  IMAD R16, R16, R17.reuse, RZ ;  /* 0x0000001110107224 */ /* 0x080fe200078e02ff */
[----:B------:R-:W0:Y:S01]  /*0120*/  I2F.RP R6, R5 ;  /* 0x0000000500067306 */ /* 0x000e220000209400 */
[----:B------:R-:W-:Y:S01]  /*0130*/  IMAD R9, R0, R17, RZ ;  /* 0x0000001100097224 */ /* 0x000fe200078e02ff */
[----:B----4-:R-:W-:Y:S01]  /*0140*/  UIADD3 UR6, UPT, UPT, UR11, -UR10, URZ ;  /* 0x8000000a0b067290 */ /* 0x010fe2000fffe0ff */
        /* <DEDUP_REMOVED lines=25> */
[----:B------:R-:W-:Y:S02]  /*02e0*/  HFMA2 R2, -RZ, RZ, 0, 0 ;  /* 0x00000000ff027431 */ /* 0x000fe400000001ff */
[----:B------:R-:W-:Y:S01]  /*02f0*/  IMAD R15, R19, R4, RZ ;  /* 0x00000004130f7224 */ /* 0x000fe200078e02ff */
[----:B------:R-:W-:Y:S01]  /*0300*/  IABS R19, R9 ;  /* 0x0000000900137213 */ /* 0x000fe20000000000 */
[----:B0-----:R-:W0:Y:S02]  /*0310*/  MUFU.RCP R10, R10 ;  /* 0x0000000a000a7308 */ /* 0x001e240000001000 */
[----:B------:R-:W-:-:S06]  /*0320*/  IMAD.HI.U32 R2, R3, R15, R2 ;  /* 0x0000000f03027227 */ /* 0x000fcc00078e0002 */
[----:B--2---:R-:W2:Y:S01]  /*0330*/  MUFU.RCP R12, R12 ;  /* 0x0000000c000c7308 */ /* 0x004ea20000001000 */
[----:B------:R-:W-:Y:S02]  /*0340*/  IMAD.MOV R3, RZ, RZ, -R19 ;  /* 0x000000ffff037224 */ /* 0x000fe400078e0a13 */
[----:B------:R-:W-:-:S04]  /*0350*/  IMAD.HI.U32 R19, R14, R13, RZ ;  /* 0x0000000d0e137227 */ /* 0x000fc800078e00ff */
[----:B------:R-:W-:-:S04]  /*0360*/  IMAD.HI.U32 R14, R2, R13, RZ ;  /* 0x0000000d020e7227 */ /* 0x000fc800078e00ff */
[--C-:B------:R-:W-:Y:S02]  /*0370*/  IMAD R2, R19, R18, R13.reuse ;  /* 0x0000001213027224 */ /* 0x100fe400078e020d */
[----:B------:R-:W-:Y:S01]  /*0380*/  IMAD R13, R14, R3, R13 ;  /* 0x000000030e0d7224 */ /* 0x000fe200078e020d */
[----:B0-----:R-:W-:Y:S02]  /*0390*/  IADD3 R3, PT, PT, R10, 0xffffffe, RZ ;  /* 0x0ffffffe0a037810 */ /* 0x001fe40007ffe0ff */
[----:B------:R-:W-:Y:S02]  /*03a0*/  ISETP.GT.U32.AND P0, PT, R5, R2, PT ;  /* 0x000000020500720c */ /* 0x000fe40003f04070 */
[----:B------:R-:W-:Y:S02]  /*03b0*/  ISETP.GT.U32.AND P4, PT, R4, R13, PT ;  /* 0x0000000d0400720c */ /* 0x000fe40003f84070 */
[----:B------:R-:W0:Y:S09]  /*03c0*/  F2I.FTZ.U32.TRUNC.NTZ R3, R3 ;  /* 0x0000000300037305 */ /* 0x000e32000021f000 */
[----:B------:R-:W-:Y:S01]  /*03d0*/  @!P0 IMAD.IADD R2, R2, 0x1, -R5 ;  /* 0x0000000102028824 */ /* 0x000fe200078e0a05 */
[----:B------:R-:W-:Y:S01]  /*03e0*/  @!P0 IADD3 R19, PT, PT, R19, 0x1, RZ ;  /* 0x0000000113138810 */ /* 0x000fe20007ffe0ff */
[----:B------:R-:W-:Y:S01]  /*03f0*/  @!P4 VIADD R14, R14, 0x1 ;  /* 0x000000010e0ec836 */ /* 0x000fe20000000000 */
[----:B------:R-:W-:-:S02]  /*0400*/  @!P4 IADD3 R13, PT, PT, R13, -R4, RZ ;  /* 0x800000040d0dc210 */ /* 0x000fc40007ffe0ff */
[----:B------:R-:W-:Y:S01]  /*0410*/  ISETP.GE.U32.AND P5, PT, R2, R5, PT ;  /* 0x000000050200720c */ /* 0x000fe20003fa6070 */
[----:B--2---:R-:W-:Y:S01]  /*0420*/  VIADD R5, R12, 0xffffffe ;  /* 0x0ffffffe0c057836 */ /* 0x004fe20000000000 */
[----:B------:R-:W-:Y:S02]  /*0430*/  LOP3.LUT R2, R8, R11, RZ, 0x3c, !PT ;  /* 0x0000000b08027212 */ /* 0x000fe400078e3cff */
[----:B------:R-:W-:Y:S02]  /*0440*/  ISETP.NE.AND P0, PT, R11, RZ, PT ;  /* 0x000000ff0b00720c */ /* 0x000fe40003f05270 */
[----:B------:R-:W-:Y:S01]  /*0450*/  ISETP.GE.AND P2, PT, R2, RZ, PT ;  /* 0x000000ff0200720c */ /* 0x000fe20003f46270 */
[----:B------:R-:W2:Y:S01]  /*0460*/  F2I.FTZ.U32.TRUNC.NTZ R5, R5 ;  /* 0x0000000500057305 */ /* 0x000ea2000021f000 */
[----:B------:R-:W-:Y:S01]  /*0470*/  ISETP.GE.U32.AND P3, PT, R13, R4, PT ;  /* 0x000000040d00720c */ /* 0x000fe20003f66070 */
[----:B------:R-:W-:Y:S01]  /*0480*/  IMAD.MOV.U32 R2, RZ, RZ, RZ ;  /* 0x000000ffff027224 */ /* 0x000fe200078e00ff */
[----:B------:R-:W-:-:S02]  /*0490*/  LOP3.LUT R4, R8, R9, RZ, 0x3c, !PT ;  /* 0x0000000908047212 */ /* 0x000fc400078e3cff */
[----:B------:R-:W-:Y:S02]  /*04a0*/  ISETP.NE.AND P4, PT, R9, RZ, PT ;  /* 0x000000ff0900720c */ /* 0x000fe40003f85270 */
[----:B------:R-:W-:Y:S02]  /*04b0*/  ISETP.GE.AND P1, PT, R4, RZ, PT ;  /* 0x000000ff0400720c */ /* 0x000fe40003f26270 */
[----:B------:R-:W-:Y:S02]  /*04c0*/  @P5 IADD3 R19, PT, PT, R19, 0x1, RZ ;  /* 0x0000000113135810 */ /* 0x000fe40007ffe0ff */
[----:B0-----:R-:W-:Y:S02]  /*04d0*/  IADD3 R13, PT, PT, RZ, -R3, RZ ;  /* 0x80000003ff0d7210 */ /* 0x001fe40007ffe0ff */
[----:B------:R-:W-:Y:S01]  /*04e0*/  @!P2 IADD3 R19, PT, PT, -R19, RZ, RZ ;  /* 0x000000ff1313a210 */ /* 0x000fe20007ffe1ff */
[----:B------:R-:W-:Y:S01]  /*04f0*/  @P3 VIADD R14, R14, 0x1 ;  /* 0x000000010e0e3836 */ /* 0x000fe20000000000 */
[----:B------:R-:W-:Y:S01]  /*0500*/  @!P0 LOP3.LUT R19, RZ, R11, RZ, 0x33, !PT ;  /* 0x0000000bff138212 */ /* 0x000fe200078e33ff */
[----:B--2---:R-:W-:Y:S01]  /*0510*/  IMAD.MOV R10, RZ, RZ, -R5 ;  /* 0x000000ffff0a7224 */ /* 0x004fe200078e0a05 */
[----:B------:R-:W-:Y:S01]  /*0520*/  IABS R12, R16 ;  /* 0x00000010000c7213 */ /* 0x000fe20000000000 */
[----:B------:R-:W-:Y:S01]  /*0530*/  IMAD R13, R13, R6, RZ ;  /* 0x000000060d0d7224 */ /* 0x000fe200078e02ff */
[----:B------:R-:W-:Y:S01]  /*0540*/  IADD3 R4, PT, PT, -R19, RZ, RZ ;  /* 0x000000ff13047210 */ /* 0x000fe20007ffe1ff */
[----:B------:R-:W-:Y:S01]  /*0550*/  @!P1 IMAD.MOV R14, RZ, RZ, -R14 ;  /* 0x000000ffff0e9224 */ /* 0x000fe200078e0a0e */
[----:B------:R-:W-:Y:S01]  /*0560*/  @!P4 LOP3.LUT R14, RZ, R9, RZ, 0x33, !PT ;  /* 0x00000009ff0ec212 */ /* 0x000fe200078e33ff */
[----:B------:R-:W-:-:S02]  /*0570*/  IMAD R15, R10, R7, RZ ;  /* 0x000000070a0f7224 */ /* 0x000fc400078e02ff */
[----:B------:R-:W-:Y:S01]  /*0580*/  IMAD R11, R11, R4, R8 ;  /* 0x000000040b0b7224 */ /* 0x000fe200078e0208 */
[----:B------:R-:W-:Y:S01]  /*0590*/  IADD3 R10, PT, PT, -R14, RZ, RZ ;  /* 0x000000ff0e0a7210 */ /* 0x000fe20007ffe1ff */
[----:B------:R-:W-:Y:S02]  /*05a0*/  IMAD.MOV.U32 R4, RZ, RZ, RZ ;  /* 0x000000ffff047224 */ /* 0x000fe400078e00ff */
[----:B------:R-:W-:Y:S01]  /*05b0*/  IMAD.HI.U32 R2, R3, R13, R2 ;  /* 0x0000000d03027227 */ /* 0x000fe200078e0002 */
[----:B------:R-:W-:-:S03]  /*05c0*/  IABS R3, R11 ;  /* 0x0000000b00037213 */ /* 0x000fc60000000000 */
[----:B------:R-:W-:Y:S01]  /*05d0*/  IMAD.HI.U32 R4, R5, R15, R4 ;  /* 0x0000000f05047227 */ /* 0x000fe200078e0004 */
[----:B------:R-:W-:Y:S02]  /*05e0*/  IABS R5, R0 ;  /* 0x0000000000057213 */ /* 0x000fe40000000000 */
[----:B------:R-:W-:Y:S01]  /*05f0*/  IABS R15, R17 ;  /* 0x00000011000f7213 */ /* 0x000fe20000000000 */
[----:B------:R-:W-:Y:S01]  /*0600*/  IMAD R13, R9, R10, R8 ;  /* 0x0000000a090d7224 */ /* 0x000fe200078e0208 */
[----:B------:R-:W-:Y:S01]  /*0610*/  IABS R8, R20 ;  /* 0x0000001400087213 */ /* 0x000fe20000000000 */
[----:B------:R-:W-:Y:S01]  /*0620*/  IMAD.HI.U32 R18, R2, R3, RZ ;  /* 0x0000000302127227 */ /* 0x000fe200078e00ff */
[----:B------:R-:W-:Y:S02]  /*0630*/  IADD3 R9, PT, PT, RZ, -R5, RZ ;  /* 0x80000005ff097210 */ /* 0x000fe40007ffe0ff */
[----:B------:R-:W-:Y:S01]  /*0640*/  IABS R10, R13 ;  /* 0x0000000d000a7213 */ /* 0x000fe20000000000 */
[----:B------:R-:W0:Y:S01]  /*0650*/  I2F.RP R5, R8 ;  /* 0x0000000800057306 */ /* 0x000e220000209400 */
[----:B------:R-:W-:-:S02]  /*0660*/  IMAD.MOV R12, RZ, RZ, -R12 ;  /* 0x000000ffff0c7224 */ /* 0x000fc400078e0a0c */
[----:B------:R-:W-:Y:S01]  /*0670*/  IMAD R3, R18, R9, R3 ;  /* 0x0000000912037224 */ /* 0x000fe200078e0203 */
[----:B------:R-:W-:Y:S01]  /*0680*/  MOV R2, R10 ;  /* 0x0000000a00027202 */ /* 0x000fe20000000f00 */
[----:B------:R-:W-:-:S03]  /*0690*/  IMAD.MOV.U32 R9, RZ, RZ, R15 ;  /* 0x000000ffff097224 */ /* 0x000fc600078e000f */
[----:B------:R-:W-:Y:S01]  /*06a0*/  ISETP.GT.U32.AND P2, PT, R6, R3, PT ;  /* 0x000000030600720c */ /* 0x000fe20003f44070 */
[----:B------:R-:W-:Y:S01]  /*06b0*/  IMAD.HI.U32 R15, R4, R2, RZ ;  /* 0x00000002040f7227 */ /* 0x000fe200078e00ff */
[----:B------:R-:W2:Y:S03]  /*06c0*/  I2F.RP R10, R9 ;  /* 0x00000009000a7306 */ /* 0x000ea60000209400 */
[----:B------:R-:W-:Y:S01]  /*06d0*/  IMAD R4, R15, R12, R2 ;  /* 0x0000000c0f047224 */ /* 0x000fe200078e0202 */
[----:B------:R-:W-:-:S04]  /*06e0*/  LOP3.LUT R2, R11, R0, RZ, 0x3c, !PT ;  /* 0x000000000b027212 */ /* 0x000fc800078e3cff */
[----:B0-----:R-:W0:Y:S01]  /*06f0*/  MUFU.RCP R5, R5 ;  /* 0x0000000500057308 */ /* 0x001e220000001000 */
[----:B------:R-:W-:Y:S02]  /*0700*/  ISETP.GT.U32.AND P3, PT, R7, R4, PT ;  /* 0x000000040700720c */ /* 0x000fe40003f64070 */
[-C--:B------:R-:W-:Y:S01]  /*0710*/  @!P2 IADD3 R3, PT, PT, R3, -R6.reuse, RZ ;  /* 0x800000060303a210 */ /* 0x080fe20007ffe0ff */
[----:B------:R-:W-:Y:S01]  /*0720*/  @!P2 VIADD R18, R18, 0x1 ;  /* 0x000000011212a836 */ /* 0x000fe20000000000 */
[----:B------:R-:W-:Y:S02]  /*0730*/  ISETP.GE.AND P1, PT, R2, RZ, PT ;  /* 0x000000ff0200720c */ /* 0x000fe40003f26270 */
[----:B------:R-:W-:Y:S01]  /*0740*/  ISETP.GE.U32.AND P4, PT, R3, R6, PT ;  /* 0x000000060300720c */ /* 0x000fe20003f86070 */
[----:B--2---:R-:W2:Y:S01]  /*0750*/  MUFU.RCP R10, R10 ;  /* 0x0000000a000a7308 */ /* 0x004ea20000001000 */
[----:B------:R-:W-:Y:S02]  /*0760*/  ISETP.NE.AND P2, PT, R0, RZ, PT ;  /* 0x000000ff0000720c */ /* 0x000fe40003f45270 */
[----:B------:R-:W-:-:S03]  /*0770*/  LOP3.LUT R2, R13, R16, RZ, 0x3c, !PT ;  /* 0x000000100d027212 */ /* 0x000fc600078e3cff */
[----:B------:R-:W-:Y:S01]  /*0780*/  @!P3 IMAD.IADD R4, R4, 0x1, -R7 ;  /* 0x000000010404b824 */ /* 0x000fe200078e0a07 */
[----:B------:R-:W-:Y:S02]  /*0790*/  @!P3 IADD3 R15, PT, PT, R15, 0x1, RZ ;  /* 0x000000010f0fb810 */ /* 0x000fe40007ffe0ff */
[----:B0-----:R-:W-:Y:S02]  /*07a0*/  IADD3 R3, PT, PT, R5, 0xffffffe, RZ ;  /* 0x0ffffffe05037810 */ /* 0x001fe40007ffe0ff */
[----:B------:R-:W-:Y:S02]  /*07b0*/  ISETP.GE.U32.AND P0, PT, R4, R7, PT ;  /* 0x000000070400720c */ /* 0x000fe40003f06070 */
[----:B------:R-:W-:Y:S02]  /*07c0*/  @P4 IADD3 R18, PT, PT, R18, 0x1, RZ ;  /* 0x0000000112124810 */ /* 0x000fe40007ffe0ff */
[----:B------:R-:W0:Y:S01]  /*07d0*/  F2I.FTZ.U32.TRUNC.NTZ R3, R3 ;  /* 0x0000000300037305 */ /* 0x000e22000021f000 */
[----:B------:R-:W-:Y:S01]  /*07e0*/  ISETP.GE.AND P4, PT, R2, RZ, PT ;  /* 0x000000ff0200720c */ /* 0x000fe20003f86270 */
[----:B--2---:R-:W-:Y:S01]  /*07f0*/  VIADD R10, R10, 0xffffffe ;  /* 0x0ffffffe0a0a7836 */ /* 0x004fe20000000000 */
[----:B------:R-:W-:-:S02]  /*0800*/  ISETP.NE.AND P3, PT, R16, RZ, PT ;  /* 0x000000ff1000720c */ /* 0x000fc40003f65270 */
[----:B------:R-:W-:Y:S02]  /*0810*/  @!P1 IADD3 R18, PT, PT, -R18, RZ, RZ ;  /* 0x000000ff12129210 */ /* 0x000fe40007ffe1ff */
[----:B------:R-:W-:Y:S01]  /*0820*/  @!P2 LOP3.LUT R18, RZ, R0, RZ, 0x33, !PT ;  /* 0x00000000ff12a212 */ /* 0x000fe200078e33ff */
[----:B------:R-:W2:Y:S01]  /*0830*/  F2I.FTZ.U32.TRUNC.NTZ R5, R10 ;  /* 0x0000000a00057305 */ /* 0x000ea2000021f000 */
[----:B------:R-:W-:-:S03]  /*0840*/  @P0 VIADD R15, R15, 0x1 ;  /* 0x000000010f0f0836 */ /* 0x000fc60000000000 */
[----:B------:R-:W-:Y:S02]  /*0850*/  IMAD.MOV R2, RZ, RZ, -R18 ;  /* 0x000000ffff027224 */ /* 0x000fe400078e0a12 */
[----:B------:R-:W-:Y:S01]  /*0860*/  @!P4 IADD3 R15, PT, PT, -R15, RZ, RZ ;  /* 0x000000ff0f0fc210 */ /* 0x000fe20007ffe1ff */
[----:B0-----:R-:W-:Y:S01]  /*0870*/  IMAD.MOV R7, RZ, RZ, -R3 ;  /* 0x000000ffff077224 */ /* 0x001fe200078e0a03 */
[----:B------:R-:W-:Y:S01]  /*0880*/  @!P3 LOP3.LUT R15, RZ, R16, RZ, 0x33, !PT ;  /* 0x00000010ff0fb212 */ /* 0x000fe200078e33ff */
[----:B------:R-:W-:Y:S02]  /*0890*/  IMAD R11, R0, R2, R11 ;  /* 0x00000002000b7224 */ /* 0x000fe400078e020b */
[----:B------:R-:W-:Y:S02]  /*08a0*/  HFMA2 R2, -RZ, RZ, 0, 0 ;  /* 0x00000000ff027431 */ /* 0x000fe400000001ff */
[----:B------:R-:W-:Y:S01]  /*08b0*/  IMAD R7, R7, R8, RZ ;  /* 0x0000000807077224 */ /* 0x000fe200078e02ff */
[----:B------:R-:W-:Y:S01]  /*08c0*/  ISETP.NE.AND P3, PT, R20, RZ, PT ;  /* 0x000000ff1400720c */ /* 0x000fe20003f65270 */
[----:B------:R-:W-:Y:S01]  /*08d0*/  IMAD.MOV R0, RZ, RZ, -R15 ;  /* 0x000000ffff007224 */ /* 0x000fe200078e0a0f */
[----:B------:R-:W-:-:S02]  /*08e0*/  IABS R4, R11 ;  /* 0x0000000b00047213 */ /* 0x000fc40000000000 */
[----:B--2---:R-:W-:Y:S01]  /*08f0*/  IADD3 R6, PT, PT, RZ, -R5, RZ ;  /* 0x80000005ff067210 */ /* 0x004fe20007ffe0ff */
[----:B------:R-:W-:-:S04]  /*0900*/  IMAD.HI.U32 R3, R3, R7, R2 ;  /* 0x0000000703037227 */ /* 0x000fc800078e0002 */
        /* <DEDUP_REMOVED lines=35> */
[----:B------:R-:W-:Y:S02]  /*0b40*/  @!P2 IADD3 R16, PT, PT, -R16, RZ, RZ ;  /* 0x000000ff1010a210 */ /* 0x000fe40007ffe1ff */
        /* <DEDUP_REMOVED lines=8> */
[----:B------:R-:W-:Y:S02]  /*0bd0*/  LOP3.LUT R2, RZ, R21, RZ, 0x33, !PT ;  /* 0x00000015ff027212 */ /* 0x000fe400078e33ff */
[----:B------:R-:W-:-:S03]  /*0be0*/  IADD3 R23, PT, PT, R20, UR10, RZ ;  /* 0x0000000a14177c10 */ /* 0x000fc6000fffe0ff */
[----:B------:R-:W-:Y:S01]  /*0bf0*/  VIADD R2, R2, UR15 ;  /* 0x0000000f02027c36 */ /* 0x000fe20008000000 */
[----:B------:R-:W3:Y:S08]  /*0c00*/  LDC.64 R12, c[0x0][0x3c8] ;  /* 0x0000f200ff0c7b82 */ /* 0x000ef00000000a00 */
[----:B------:R-:W4:Y:S01]  /*0c10*/  LDC.64 R8, c[0x0][0x410] ;  /* 0x00010400ff087b82 */ /* 0x000f220000000a00 */
[----:B-1----:R-:W-:-:S07]  /*0c20*/  IMAD R3, R19, R4, UR12 ;  /* 0x0000000c13037e24 */ /* 0x002fce000f8e0204 */
[----:B------:R-:W1:Y:S01]  /*0c30*/  LDC R28, c[0x0][0x418] ;  /* 0x00010600ff1c7b82 */ /* 0x000e620000000800 */
[----:B--2---:R-:W-:Y:S01]  /*0c40*/  IMAD R4, R5, UR7, RZ ;  /* 0x0000000705047c24 */ /* 0x004fe2000f8e02ff */
[----:B------:R-:W-:-:S05]  /*0c50*/  IADD3 R3, PT, PT, R18, R3, RZ ;  /* 0x0000000312037210 */ /* 0x000fca0007ffe0ff */
[----:B------:R-:W-:Y:S01]  /*0c60*/  IMAD R3, R3, R4, RZ ;  /* 0x0000000403037224 */ /* 0x000fe200078e02ff */
[----:B------:R-:W-:-:S03]  /*0c70*/  IADD3 R4, PT, PT, -R21, UR15, RZ ;  /* 0x0000000f15047c10 */ /* 0x000fc6000fffe1ff */
[--C-:B------:R-:W-:Y:S02]  /*0c80*/  IMAD R6, R2, UR7, R3.reuse ;  /* 0x0000000702067c24 */ /* 0x100fe4000f8e0203 */
[----:B------:R-:W-:Y:S02]  /*0c90*/  IMAD R4, R4, UR7, R3 ;  /* 0x0000000704047c24 */ /* 0x000fe4000f8e0203 */
[----:B------:R-:W2:Y:S02]  /*0ca0*/  LDC.64 R2, c[0x0][0x3f8] ;  /* 0x0000fe00ff027b82 */ /* 0x000ea40000000a00 */
[C---:B------:R-:W-:Y:S01]  /*0cb0*/  IMAD.IADD R11, R23.reuse, 0x1, R4 ;  /* 0x00000001170b7824 */ /* 0x040fe200078e0204 */
[----:B------:R-:W-:-:S03]  /*0cc0*/  IADD3 R23, PT, PT, R23, R6, RZ ;  /* 0x0000000617177210 */ /* 0x000fc60007ffe0ff */
[--C-:B---3--:R-:W-:Y:S02]  /*0cd0*/  IMAD.WIDE R10, R11, 0x4, R12.reuse ;  /* 0x000000040b0a7825 */ /* 0x108fe400078e020c */
[----:B------:R-:W3:Y:S02]  /*0ce0*/  LDC.64 R4, c[0x0][0x400] ;  /* 0x00010000ff047b82 */ /* 0x000ee40000000a00 */
[----:B------:R-:W-:Y:S02]  /*0cf0*/  IMAD.WIDE R12, R23, 0x4, R12 ;  /* 0x00000004170c7825 */ /* 0x000fe400078e020c */
[----:B------:R0:W3:Y:S04]  /*0d00*/  LDG.E.CONSTANT R10, desc[UR8][R10.64] ;  /* 0x000000080a0a7981 */ /* 0x0000e8000c1e9900 */
[----:B------:R-:W0:Y:S01]  /*0d10*/  LDC.64 R6, c[0x0][0x408] ;  /* 0x00010200ff067b82 */ /* 0x000e220000000a00 */
[----:B------:R-:W3:Y:S01]  /*0d20*/  LDG.E.CONSTANT R13, desc[UR8][R12.64] ;  /* 0x000000080c0d7981 */ /* 0x000ee2000c1e9900 */
[----:B----4-:R-:W-:-:S04]  /*0d30*/  IMAD.WIDE R8, R21, 0x4, R8 ;  /* 0x0000000415087825 */ /* 0x010fc800078e0208 */
[C---:B--2---:R-:W-:Y:S02]  /*0d40*/  IMAD.WIDE R24, R21.reuse, 0x4, R2 ;  /* 0x0000000415187825 */ /* 0x044fe400078e0202 */
[----:B------:R2:W5:Y:S04]  /*0d50*/  LDG.E.CONSTANT R8, desc[UR8][R8.64] ;  /* 0x0000000808087981 */ /* 0x000568000c1e9900 */
[----:B------:R-:W4:Y:S01]  /*0d60*/  LDG.E.CONSTANT R24, desc[UR8][R24.64] ;  /* 0x0000000818187981 */ /* 0x000f22000c1e9900 */
[----:B---3--:R-:W-:-:S05]  /*0d70*/  IMAD.WIDE R4, R21, 0x4, R4 ;  /* 0x0000000415047825 */ /* 0x008fca00078e0204 */
[----:B------:R2:W5:Y:S01]  /*0d80*/  LDG.E.CONSTANT R22, desc[UR8][R4.64] ;  /* 0x0000000804167981 */ /* 0x000562000c1e9900 */
[----:B0-----:R-:W-:-:S05]  /*0d90*/  IMAD.WIDE R6, R21, 0x4, R6 ;  /* 0x0000000415067825 */ /* 0x001fca00078e0206 */
[----:B------:R2:W5:Y:S01]  /*0da0*/  LDG.E.CONSTANT R26, desc[UR8][R6.64] ;  /* 0x00000008061a7981 */ /* 0x000562000c1e9900 */
[----:B-1----:R-:W0:Y:S01]  /*0db0*/  MUFU.RCP R2, R28 ;  /* 0x0000001c00027308 */ /* 0x002e220000001000 */
        /* <DEDUP_REMOVED lines=9> */
[----:B0-2---:R-:W-:Y:S06]  /*0e50*/  @!P0 BRA `(.L_x_57) ;  /* 0x00000000000c8947 */ /* 0x005fec0003800000 */
[----:B------:R-:W-:-:S07]  /*0e60*/  MOV R11, 0xe80 ;  /* 0x00000e80000b7802 */ /* 0x000fce0000000f00 */
[----:B-----5:R-:W-:Y:S05]  /*0e70*/  CALL.REL.NOINC `($__internal_3_$__cuda_sm3x_div_rn_noftz_f32_slowpath) ;  /* 0x0000000400a07944 */ /* 0x020fea0003c00000 */
[----:B------:R-:W-:-:S07]  /*0e80*/  IMAD.MOV.U32 R11, RZ, RZ, R9 ;  /* 0x000000ffff0b7224 */ /* 0x000fce00078e0009 */
.L_x_57:
[----:B------:R-:W-:Y:S05]  /*0e90*/  BSYNC.RECONVERGENT B1 ;  /* 0x0000000000017941 */ /* 0x000fea0003800200 */
.L_x_56:
        /* <DEDUP_REMOVED lines=22> */
.L_x_55:
[----:B------:R-:W-:Y:S05]  /*1000*/  BSYNC.RECONVERGENT B0 ;  /* 0x0000000000007941 */ /* 0x000fea0003800200 */
.L_x_54:
[----:B------:R-:W2:Y:S01]  /*1010*/  LDCU UR7, c[0x0][0x434] ;  /* 0x00008680ff0777ac */ /* 0x000ea20008000800 */
[----:B------:R-:W-:-:S04]  /*1020*/  ISETP.GE.AND P0, PT, R15, UR4, PT ;  /* 0x000000040f007c0c */ /* 0x000fc8000bf06270 */
[----:B--2---:R-:W-:-:S04]  /*1030*/  ISETP.GE.OR P0, PT, R14, UR7, P0 ;  /* 0x000000070e007c0c */ /* 0x004fc80008706670 */
[----:B------:R-:W-:-:S04]  /*1040*/  ISETP.GE.OR P0, PT, R16, UR5, P0 ;  /* 0x0000000510007c0c */ /* 0x000fc80008706670 */
[----:B------:R-:W-:-:S13]  /*1050*/  ISETP.GE.OR P0, PT, R17, UR6, P0 ;  /* 0x0000000611007c0c */ /* 0x000fda0008706670 */
[----:B------:R-:W-:Y:S05]  /*1060*/  @P0 EXIT ;  /* 0x000000000000094d */ /* 0x000fea0003800000 */
[----:B-1----:R-:W1:Y:S01]  /*1070*/  LDC R3, c[0x0][0x380] ;  /* 0x0000e000ff037b82 */ /* 0x002e620000000800 */
[----:B------:R-:W2:Y:S01]  /*1080*/  LDCU.64 UR10, c[0x0][0x428] ;  /* 0x00008500ff0a77ac */ /* 0x000ea20008000a00 */
[----:B------:R-:W-:Y:S01]  /*1090*/  LOP3.LUT R2, RZ, R16, RZ, 0x33, !PT ;  /* 0x00000010ff027212 */ /* 0x000fe200078e33ff */
[----:B------:R-:W2:Y:S05]  /*10a0*/  LDCU UR7, c[0x0][0x430] ;  /* 0x00008600ff0777ac */ /* 0x000eaa0008000800 */
[----:B------:R-:W3:Y:S01]  /*10b0*/  LDC.64 R12, c[0x0][0x3b8] ;  /* 0x0000ee00ff0c7b82 */ /* 0x000ee20000000a00 */
[----:B------:R-:W4:Y:S01]  /*10c0*/  LDCU UR5, c[0x0][0x38c] ;  /* 0x00007180ff0577ac */ /* 0x000f220008000800 */
[----:B------:R-:W0:Y:S06]  /*10d0*/  LDCU UR6, c[0x0][0x390] ;  /* 0x00007200ff0677ac */ /* 0x000e2c0008000800 */
[----:B------:R-:W3:Y:S01]  /*10e0*/  LDC.64 R10, c[0x0][0x3f8] ;  /* 0x0000fe00ff0a7b82 */ /* 0x000ee20000000a00 */
[----:B--2---:R-:W-:Y:S01]  /*10f0*/  UIMAD UR4, UR7, UR11, URZ ;  /* 0x0000000b070472a4 */ /* 0x004fe2000f8e02ff */
[----:B-1----:R-:W-:-:S06]  /*1100*/  IMAD R4, R14, UR10, R3 ;  /* 0x0000000a0e047c24 */ /* 0x002fcc000f8e0203 */
[----:B------:R-:W1:Y:S01]  /*1110*/  LDC R27, c[0x0][0x418] ;  /* 0x00010600ff1b7b82 */ /* 0x000e620000000800 */
[----:B----4-:R-:W-:Y:S01]  /*1120*/  VIADD R2, R2, UR5 ;  /* 0x0000000502027c36 */ /* 0x010fe20008000000 */
[----:B------:R-:W-:Y:S02]  /*1130*/  IADD3 R6, PT, PT, -R16, UR5, RZ ;  /* 0x0000000510067c10 */ /* 0x000fe4000fffe1ff */
[----:B------:R-:W-:-:S04]  /*1140*/  IADD3 R4, PT, PT, R15, R4, RZ ;  /* 0x000000040f047210 */ /* 0x000fc80007ffe0ff */
[----:B------:R-:W2:Y:S01]  /*1150*/  LDC.64 R8, c[0x0][0x400] ;  /* 0x00010000ff087b82 */ /* 0x000ea20000000a00 */
[----:B------:R-:W-:Y:S01]  /*1160*/  IMAD R3, R4, UR4, RZ ;  /* 0x0000000404037c24 */ /* 0x000fe2000f8e02ff */
[----:B0-----:R-:W-:-:S03]  /*1170*/  IADD3 R4, PT, PT, R17, UR6, RZ ;  /* 0x0000000611047c10 */ /* 0x001fc6000fffe0ff */
[--C-:B------:R-:W-:Y:S02]  /*1180*/  IMAD R5, R2, UR7, R3.reuse ;  /* 0x0000000702057c24 */ /* 0x100fe4000f8e0203 */
[----:B------:R-:W-:Y:S02]  /*1190*/  IMAD R3, R6, UR7, R3 ;  /* 0x0000000706037c24 */ /* 0x000fe4000f8e0203 */
[----:B------:R-:W0:Y:S02]  /*11a0*/  LDC.64 R6, c[0x0][0x408] ;  /* 0x00010200ff067b82 */ /* 0x000e240000000a00 */
[C---:B------:R-:W-:Y:S01]  /*11b0*/  IMAD.IADD R23, R4.reuse, 0x1, R3 ;  /* 0x0000000104177824 */ /* 0x040fe200078e0203 */
[----:B------:R-:W-:-:S03]  /*11c0*/  IADD3 R4, PT, PT, R4, R5, RZ ;  /* 0x0000000504047210 */ /* 0x000fc60007ffe0ff */
[--C-:B---3--:R-:W-:Y:S02]  /*11d0*/  IMAD.WIDE R22, R23, 0x4, R12.reuse ;  /* 0x0000000417167825 */ /* 0x108fe400078e020c */
[----:B------:R-:W3:Y:S02]  /*11e0*/  LDC.64 R2, c[0x0][0x410] ;  /* 0x00010400ff027b82 */ /* 0x000ee40000000a00 */
[----:B------:R-:W-:Y:S02]  /*11f0*/  IMAD.WIDE R24, R4, 0x4, R12 ;  /* 0x0000000404187825 */ /* 0x000fe400078e020c */
[----:B------:R-:W4:Y:S04]  /*1200*/  LDG.E.CONSTANT R12, desc[UR8][R22.64] ;  /* 0x00000008160c7981 */ /* 0x000f28000c1e9900 */
[----:B------:R-:W4:Y:S01]  /*1210*/  LDG.E.CONSTANT R13, desc[UR8][R24.64] ;  /* 0x00000008180d7981 */ /* 0x000f22000c1e9900 */
[----:B------:R-:W-:-:S06]  /*1220*/  IMAD.WIDE R10, R16, 0x4, R10 ;  /* 0x00000004100a7825 */ /* 0x000fcc00078e020a */
[----:B------:R-:W4:Y:S01]  /*1230*/  LDG.E.CONSTANT R10, desc[UR8][R10.64] ;  /* 0x000000080a0a7981 */ /* 0x000f22000c1e9900 */
[C---:B0-----:R-:W-:Y:S01]  /*1240*/  IMAD.WIDE R18, R16.reuse, 0x4, R6 ;  /* 0x0000000410127825 */ /* 0x041fe200078e0206 */
[----:B------:R-:W-:Y:S03]  /*1250*/  BSSY.RECONVERGENT B0, `(.L_x_58) ;  /* 0x0000013000007945 */ /* 0x000fe60003800200 */
[C---:B--2---:R-:W-:Y:S01]  /*1260*/  IMAD.WIDE R8, R16.reuse, 0x4, R8 ;  /* 0x0000000410087825 */ /* 0x044fe200078e0208 */
[----:B------:R-:W5:Y:S03]  /*1270*/  LDG.E.CONSTANT R6, desc[UR8][R18.64] ;  /* 0x0000000812067981 */ /* 0x000f66000c1e9900 */
[----:B---3--:R-:W-:Y:S01]  /*1280*/  IMAD.WIDE R20, R16, 0x4, R2 ;  /* 0x0000000410147825 */ /* 0x008fe200078e0202 */
[----:B------:R0:W5:Y:S04]  /*1290*/  LDG.E.CONSTANT R7, desc[UR8][R8.64] ;  /* 0x0000000808077981 */ /* 0x000168000c1e9900 */
[----:B------:R2:W5:Y:S01]  /*12a0*/  LDG.E.CONSTANT R5, desc[UR8][R20.64] ;  /* 0x0000000814057981 */ /* 0x000562000c1e9900 */
[----:B-1----:R-:W1:Y:S02]  /*12b0*/  MUFU.RCP R2, R27 ;  /* 0x0000001b00027308 */ /* 0x002e640000001000 */
[----:B-1----:R-:W-:-:S04]  /*12c0*/  FFMA R3, R2, -R27, 1 ;  /* 0x3f80000002037423 */ /* 0x002fc8000000081b */
[----:B------:R-:W-:Y:S01]  /*12d0*/  FFMA R2, R2, R3, R2 ;  /* 0x0000000302027223 */ /* 0x000fe20000000002 */
[----:B----4-:R-:W-:-:S04]  /*12e0*/  FADD R22, R12, -R13 ;  /* 0x8000000d0c167221 */ /* 0x010fc80000000000 */
[----:B------:R-:W1:Y:S01]  /*12f0*/  FCHK P0, R22, R27 ;  /* 0x0000001b16007302 */ /* 0x000e620000000000 */
[----:B------:R-:W-:-:S04]  /*1300*/  FFMA R3, R2, R22, RZ ;  /* 0x0000001602037223 */ /* 0x000fc800000000ff */
[----:B------:R-:W-:Y:S01]  /*1310*/  FFMA R12, R3, -R27, R22 ;  /* 0x8000001b030c7223 */ /* 0x000fe20000000016 */
[----:B0-----:R-:W-:-:S03]  /*1320*/  FADD R8, R10, -1 ;  /* 0xbf8000000a087421 */ /* 0x001fc60000000000 */
[----:B------:R-:W-:Y:S01]  /*1330*/  FFMA R9, R2, R12, R3 ;  /* 0x0000000c02097223 */ /* 0x000fe20000000003 */
[----:B-12---:R-:W-:Y:S06]  /*1340*/  @!P0 BRA `(.L_x_59) ;  /* 0x00000000000c8947 */ /* 0x006fec0003800000 */
[----:B------:R-:W-:Y:S01]  /*1350*/  IMAD.MOV.U32 R3, RZ, RZ, R22 ;  /* 0x000000ffff037224 */ /* 0x000fe200078e0016 */
[----:B------:R-:W-:-:S07]  /*1360*/  MOV R11, 0x1380 ;  /* 0x00001380000b7802 */ /* 0x000fce0000000f00 */
[----:B-----5:R-:W-:Y:S05]  /*1370*/  CALL.REL.NOINC `($__internal_3_$__cuda_sm3x_div_rn_noftz_f32_slowpath) ;  /* 0x0000000000607944 */ /* 0x020fea0003c00000 */
.L_x_59:
[----:B------:R-:W-:Y:S05]  /*1380*/  BSYNC.RECONVERGENT B0 ;  /* 0x0000000000007941 */ /* 0x000fea0003800200 */
.L_x_58:
        /* <DEDUP_REMOVED lines=23> */
        .weak           $__internal_3_$__cuda_sm3x_div_rn_noftz_f32_slowpath
        .type           $__internal_3_$__cuda_sm3x_div_rn_noftz_f32_slowpath,@function
        .size           $__internal_3_$__cuda_sm3x_div_rn_noftz_f32_slowpath,(.L_x_111 - $__internal_3_$__cuda_sm3x_div_rn_noftz_f32_slowpath)
$__internal_3_$__cuda_sm3x_div_rn_noftz_f32_slowpath:
        /* <DEDUP_REMOVED lines=37> */
.L_x_61:
[----:B------:R-:W-:Y:S01]  /*1750*/  LEA R3, R9, 0xc0800000, 0x17 ;  /* 0xc080000009037811 */ /* 0x000fe200078eb8ff */
[----:B------:R-:W-:Y:S01]  /*1760*/  BSSY.RECONVERGENT B3, `(.L_x_66) ;  /* 0x0000036000037945 */ /* 0x000fe20003800200 */
[----:B------:R-:W-:-:S03]  /*1770*/  IADD3 R24, PT, PT, R24, -0x7f, RZ ;  /* 0xffffff8118187810 */ /* 0x000fc60007ffe0ff */
[----:B------:R-:W-:Y:S02]  /*1780*/  IMAD.IADD R25, R2, 0x1, -R3 ;  /* 0x0000000102197824 */ /* 0x000fe400078e0a03 */
[C---:B------:R-:W-:Y:S02]  /*1790*/  IMAD R2, R24.reuse, -0x800000, R13 ;  /* 0xff80000018027824 */ /* 0x040fe400078e020d */
[----:B------:R0:W1:Y:S01]  /*17a0*/  MUFU.RCP R28, R25 ;  /* 0x00000019001c7308 */ /* 0x0000620000001000 */
[----:B------:R-:W-:Y:S01]  /*17b0*/  FADD.FTZ R3, -R25, -RZ ;  /* 0x800000ff19037221 */ /* 0x000fe20000010100 */
[----:B0-----:R-:W-:-:S05]  /*17c0*/  IADD3 R25, PT, PT, R24, 0x7f, -R9 ;  /* 0x0000007f18197810 */ /* 0x001fca0007ffe809 */
[----:B------:R-:W-:Y:S02]  /*17d0*/  IMAD.IADD R12, R25, 0x1, R12 ;  /* 0x00000001190c7824 */ /* 0x000fe400078e020c */
        /* <DEDUP_REMOVED lines=21> */
[C---:B------:R-:W-:Y:S02]  /*1930*/  IADD3 R25, PT, PT, R9.reuse, 0x20, RZ ;  /* 0x0000002009197810 */ /* 0x040fe40007ffe0ff */
[C---:B------:R-:W-:Y:S02]  /*1940*/  ISETP.NE.AND P2, PT, R9.reuse, RZ, PT ;  /* 0x000000ff0900720c */ /* 0x040fe40003f45270 */
[----:B------:R-:W-:Y:S01]  /*1950*/  LOP3.LUT R24, R12, 0x7fffff, RZ, 0xc0, !PT ;  /* 0x007fffff0c187812 */ /* 0x000fe200078ec0ff */
[CCC-:B------:R-:W-:Y:S01]  /*1960*/  FFMA.RP R12, R28.reuse, R2.reuse, R13.reuse ;  /* 0x000000021c0c7223 */ /* 0x1c0fe2000000800d */
[----:B------:R-:W-:Y:S01]  /*1970*/  ISETP.NE.AND P1, PT, R9, RZ, PT ;  /* 0x000000ff0900720c */ /* 0x000fe20003f25270 */
[----:B------:R-:W-:Y:S01]  /*1980*/  FFMA.RM R13, R28, R2, R13 ;  /* 0x000000021c0d7223 */ /* 0x000fe2000000400d */
[----:B------:R-:W-:Y:S01]  /*1990*/  LOP3.LUT R24, R24, 0x800000, RZ, 0xfc, !PT ;  /* 0x0080000018187812 */ /* 0x000fe200078efcff */
[----:B------:R-:W-:-:S03]  /*19a0*/  IMAD.MOV R9, RZ, RZ, -R9 ;  /* 0x000000ffff097224 */ /* 0x000fc600078e0a09 */
[----:B------:R-:W-:Y:S02]  /*19b0*/  SHF.L.U32 R25, R24, R25, RZ ;  /* 0x0000001918197219 */ /* 0x000fe400000006ff */
[----:B------:R-:W-:Y:S02]  /*19c0*/  FSETP.NEU.FTZ.AND P0, PT, R12, R13, PT ;  /* 0x0000000d0c00720b */ /* 0x000fe40003f1d000 */
        /* <DEDUP_REMOVED lines=11> */
.L_x_68:
[----:B------:R-:W-:-:S04]  /*1a80*/  LOP3.LUT R3, R3, 0x80000000, RZ, 0xc0, !PT ;  /* 0x8000000003037812 */ /* 0x000fc800078ec0ff */
[----:B------:R-:W-:Y:S01]  /*1a90*/  LOP3.LUT R3, R3, 0x7f800000, RZ, 0xfc, !PT ;  /* 0x7f80000003037812 */ /* 0x000fe200078efcff */
[----:B------:R-:W-:Y:S06]  /*1aa0*/  BRA `(.L_x_69) ;  /* 0x0000000000047947 */ /* 0x000fec0003800000 */
.L_x_67:
[----:B------:R-:W-:-:S07]  /*1ab0*/  IMAD R3, R12, 0x800000, R3 ;  /* 0x008000000c037824 */ /* 0x000fce00078e0203 */
.L_x_69:
[----:B------:R-:W-:Y:S05]  /*1ac0*/  BSYNC.RECONVERGENT B3 ;  /* 0x0000000000037941 */ /* 0x000fea0003800200 */
.L_x_66:
[----:B------:R-:W-:Y:S05]  /*1ad0*/  BRA `(.L_x_70) ;  /* 0x0000000000207947 */ /* 0x000fea0003800000 */
.L_x_65:
[----:B------:R-:W-:-:S04]  /*1ae0*/  LOP3.LUT R3, R2, 0x80000000, R13, 0x48, !PT ;  /* 0x8000000002037812 */ /* 0x000fc800078e480d */
[----:B------:R-:W-:Y:S01]  /*1af0*/  LOP3.LUT R3, R3, 0x7f800000, RZ, 0xfc, !PT ;  /* 0x7f80000003037812 */ /* 0x000fe200078efcff */
[----:B------:R-:W-:Y:S06]  /*1b00*/  BRA `(.L_x_70) ;  /* 0x0000000000147947 */ /* 0x000fec0003800000 */
.L_x_64:
[----:B------:R-:W-:Y:S01]  /*1b10*/  LOP3.LUT R3, R2, 0x80000000, R13, 0x48, !PT ;  /* 0x8000000002037812 */ /* 0x000fe200078e480d */
[----:B------:R-:W-:Y:S06]  /*1b20*/  BRA `(.L_x_70) ;  /* 0x00000000000c7947 */ /* 0x000fec0003800000 */
.L_x_63:
[----:B------:R-:W0:Y:S01]  /*1b30*/  MUFU.RSQ R3, -QNAN ;  /* 0xffc0000000037908 */ /* 0x000e220000001400 */
[----:B------:R-:W-:Y:S05]  /*1b40*/  BRA `(.L_x_70) ;  /* 0x0000000000047947 */ /* 0x000fea0003800000 */
.L_x_62:
[----:B------:R-:W-:-:S07]  /*1b50*/  FADD.FTZ R3, R3, R0 ;  /* 0x0000000003037221 */ /* 0x000fce0000010000 */
.L_x_70:
[----:B------:R-:W-:Y:S05]  /*1b60*/  BSYNC.RECONVERGENT B2 ;  /* 0x0000000000027941 */ /* 0x000fea0003800200 */
.L_x_60:
[----:B0-----:R-:W-:Y:S01]  /*1b70*/  MOV R9, R3 ;  /* 0x0000000300097202 */ /* 0x001fe20000000f00 */
[----:B------:R-:W-:Y:S02]  /*1b80*/  HFMA2 R3, -RZ, RZ, 0, 0 ;  /* 0x00000000ff037431 */ /* 0x000fe400000001ff */
[----:B------:R-:W-:-:S04]  /*1b90*/  IMAD.MOV.U32 R2, RZ, RZ, R11 ;  /* 0x000000ffff027224 */ /* 0x000fc800078e000b */
[----:B------:R-:W-:Y:S05]  /*1ba0*/  RET.REL.NODEC R2 `(Order1_yminus) ;  /* 0xffffffe402147950 */ /* 0x000fea0003c3ffff */
.L_x_71:
        /* <DEDUP_REMOVED lines=13> */
.L_x_111:


//--------------------- .text.Order1_xplus        --------------------------
	.section	.text.Order1_xplus,"ax",@progbits
	.align	128
        .global         Order1_xplus
        .type           Order1_xplus,@function
        .size           Order1_xplus,(.L_x_112 - Order1_xplus)
        .other          Order1_xplus,@"STO_CUDA_ENTRY STV_DEFAULT"
Order1_xplus:
.text.Order1_xplus:
        /* <DEDUP_REMOVED lines=40> */
[----:B------:R-:W-:-:S04]  /*0280*/  IMAD R15, R14, R5, RZ ;  /* 0x000000050e0f7224 */ /* 0x000fc800078e02ff */
[----:B------:R-:W-:Y:S02]  /*0290*/  IMAD.MOV R14, RZ, RZ, -R2 ;  /* 0x000000ffff0e7224 */ /* 0x000fe400078e0a02 */
[----:B----4-:R-:W-:Y:S02]  /*02a0*/  IMAD.MOV R23, RZ, RZ, -R3 ;  /* 0x000000ffff177224 */ /* 0x010fe400078e0a03 */
[----:B------:R-:W-:Y:S01]  /*02b0*/  IMAD.HI.U32 R18, R13, R15, R12 ;  /* 0x0000000f0d127227 */ /* 0x000fe200078e000c */
[----:B------:R-:W-:Y:S01]  /*02c0*/  MOV R13, R19 ;  /* 0x00000013000d7202 */ /* 0x000fe20000000f00 */
[----:B------:R-:W2:Y:S01]  /*02d0*/  I2F.RP R12, R7 ;  /* 0x00000007000c7306 */ /* 0x000ea20000209400 */
[----:B------:R-:W-:Y:S01]  /*02e0*/  IABS R19, R9 ;  /* 0x0000000900137213 */ /* 0x000fe20000000000 */
[----:B------:R-:W-:Y:S02]  /*02f0*/  IMAD R15, R23, R4, RZ ;  /* 0x00000004170f7224 */ /* 0x000fe400078e02ff */
[----:B------:R-:W-:-:S02]  /*0300*/  IMAD.MOV.U32 R2, RZ, RZ, RZ ;  /* 0x000000ffff027224 */ /* 0x000fc400078e00ff */
[----:B------:R-:W-:Y:S02]  /*0310*/  IMAD.HI.U32 R18, R18, R13, RZ ;  /* 0x0000000d12127227 */ /* 0x000fe400078e00ff */
[----:B0-----:R-:W0:Y:S02]  /*0320*/  MUFU.RCP R10, R10 ;  /* 0x0000000a000a7308 */ /* 0x001e240000001000 */
[----:B------:R-:W-:Y:S01]  /*0330*/  IMAD.HI.U32 R2, R3, R15, R2 ;  /* 0x0000000f03027227 */ /* 0x000fe200078e0002 */
[----:B------:R-:W-:-:S03]  /*0340*/  IADD3 R15, PT, PT, RZ, -R19, RZ ;  /* 0x80000013ff0f7210 */ /* 0x000fc60007ffe0ff */
[----:B------:R-:W-:Y:S02]  /*0350*/  IMAD.MOV.U32 R3, RZ, RZ, R14 ;  /* 0x000000ffff037224 */ /* 0x000fe400078e000e */
[----:B------:R-:W-:Y:S01]  /*0360*/  IMAD.HI.U32 R14, R2, R13, RZ ;  /* 0x0000000d020e7227 */ /* 0x000fe200078e00ff */
[----:B--2---:R-:W2:Y:S03]  /*0370*/  MUFU.RCP R12, R12 ;  /* 0x0000000c000c7308 */ /* 0x004ea60000001000 */
[--C-:B------:R-:W-:Y:S02]  /*0380*/  IMAD R2, R18, R3, R13.reuse ;  /* 0x0000000312027224 */ /* 0x100fe400078e020d */
[----:B------:R-:W-:-:S03]  /*0390*/  IMAD R13, R14, R15, R13 ;  /* 0x0000000f0e0d7224 */ /* 0x000fc600078e020d */
[----:B------:R-:W-:Y:S02]  /*03a0*/  ISETP.GT.U32.AND P0, PT, R5, R2, PT ;  /* 0x000000020500720c */ /* 0x000fe40003f04070 */
[----:B------:R-:W-:Y:S02]  /*03b0*/  ISETP.GT.U32.AND P4, PT, R4, R13, PT ;  /* 0x0000000d0400720c */ /* 0x000fe40003f84070 */
[----:B0-----:R-:W-:-:S06]  /*03c0*/  IADD3 R3, PT, PT, R10, 0xffffffe, RZ ;  /* 0x0ffffffe0a037810 */ /* 0x001fcc0007ffe0ff */
[----:B------:R-:W0:Y:S03]  /*03d0*/  F2I.FTZ.U32.TRUNC.NTZ R3, R3 ;  /* 0x0000000300037305 */ /* 0x000e26000021f000 */
[----:B------:R-:W-:Y:S01]  /*03e0*/  @!P0 IMAD.IADD R2, R2, 0x1, -R5 ;  /* 0x0000000102028824 */ /* 0x000fe200078e0a05 */
[----:B------:R-:W-:Y:S01]  /*03f0*/  @!P0 IADD3 R18, PT, PT, R18, 0x1, RZ ;  /* 0x0000000112128810 */ /* 0x000fe20007ffe0ff */
[----:B------:R-:W-:Y:S01]  /*0400*/  @!P4 VIADD R14, R14, 0x1 ;  /* 0x000000010e0ec836 */ /* 0x000fe20000000000 */
[----:B------:R-:W-:Y:S02]  /*0410*/  @!P4 IADD3 R13, PT, PT, R13, -R4, RZ ;  /* 0x800000040d0dc210 */ /* 0x000fe40007ffe0ff */
[----:B------:R-:W-:Y:S01]  /*0420*/  ISETP.GE.U32.AND P5, PT, R2, R5, PT ;  /* 0x000000050200720c */ /* 0x000fe20003fa6070 */
[----:B--2---:R-:W-:Y:S01]  /*0430*/  VIADD R5, R12, 0xffffffe ;  /* 0x0ffffffe0c057836 */ /* 0x004fe20000000000 */
[----:B------:R-:W-:-:S02]  /*0440*/  LOP3.LUT R2, R8, R11, RZ, 0x3c, !PT ;  /* 0x0000000b08027212 */ /* 0x000fc400078e3cff */
[----:B------:R-:W-:Y:S02]  /*0450*/  ISETP.GE.U32.AND P3, PT, R13, R4, PT ;  /* 0x000000040d00720c */ /* 0x000fe40003f66070 */
[----:B------:R-:W-:Y:S01]  /*0460*/  ISETP.GE.AND P2, PT, R2, RZ, PT ;  /* 0x000000ff0200720c */ /* 0x000fe20003f46270 */
[----:B------:R-:W2:Y:S01]  /*0470*/  F2I.FTZ.U32.TRUNC.NTZ R5, R5 ;  /* 0x0000000500057305 */ /* 0x000ea2000021f000 */
        /* <DEDUP_REMOVED lines=9> */
[----:B--2---:R-:W-:Y:S02]  /*0510*/  IMAD.MOV R10, RZ, RZ, -R5 ;  /* 0x000000ffff0a7224 */ /* 0x004fe400078e0a05 */
[----:B------:R-:W-:Y:S01]  /*0520*/  @!P0 LOP3.LUT R18, RZ, R11, RZ, 0x33, !PT ;  /* 0x0000000bff128212 */ /* 0x000fe200078e33ff */
[----:B------:R-:W-:Y:S01]  /*0530*/  IMAD R13, R13, R6, RZ ;  /* 0x000000060d0d7224 */ /* 0x000fe200078e02ff */
[----:B------:R-:W-:Y:S01]  /*0540*/  IABS R12, R16 ;  /* 0x00000010000c7213 */ /* 0x000fe20000000000 */
[----:B------:R-:W-:Y:S01]  /*0550*/  @!P1 IMAD.MOV R14, RZ, RZ, -R14 ;  /* 0x000000ffff0e9224 */ /* 0x000fe200078e0a0e */
[----:B------:R-:W-:Y:S01]  /*0560*/  IADD3 R4, PT, PT, -R18, RZ, RZ ;  /* 0x000000ff12047210 */ /* 0x000fe20007ffe1ff */
[----:B------:R-:W-:Y:S01]  /*0570*/  IMAD R15, R10, R7, RZ ;  /* 0x000000070a0f7224 */ /* 0x000fe200078e02ff */
[----:B------:R-:W-:Y:S01]  /*0580*/  @!P4 LOP3.LUT R14, RZ, R9, RZ, 0x33, !PT ;  /* 0x00000009ff0ec212 */ /* 0x000fe200078e33ff */
[----:B------:R-:W-:-:S03]  /*0590*/  IMAD.HI.U32 R2, R3, R13, R2 ;  /* 0x0000000d03027227 */ /* 0x000fc600078e0002 */
        /* <DEDUP_REMOVED lines=12> */
[----:B------:R-:W-:Y:S01]  /*0660*/  IABS R15, R17 ;  /* 0x00000011000f7213 */ /* 0x000fe20000000000 */
[----:B------:R-:W-:Y:S01]  /*0670*/  IMAD R3, R19, R10, R3 ;  /* 0x0000000a13037224 */ /* 0x000fe200078e0203 */
[----:B------:R-:W-:Y:S01]  /*0680*/  MOV R2, R9 ;  /* 0x0000000900027202 */ /* 0x000fe20000000f00 */
[----:B------:R-:W-:Y:S02]  /*0690*/  IMAD.MOV R12, RZ, RZ, -R12 ;  /* 0x000000ffff0c7224 */ /* 0x000fe400078e0a0c */
[----:B------:R-:W-:Y:S01]  /*06a0*/  IMAD.MOV.U32 R9, RZ, RZ, R15 ;  /* 0x000000ffff097224 */ /* 0x000fe200078e000f */
[----:B------:R-:W-:Y:S01]  /*06b0*/  ISETP.GT.U32.AND P2, PT, R6, R3, PT ;  /* 0x000000030600720c */ /* 0x000fe20003f44070 */
[----:B------:R-:W-:Y:S02]  /*06c0*/  IMAD.HI.U32 R15, R4, R2, RZ ;  /* 0x00000002040f7227 */ /* 0x000fe400078e00ff */
[----:B------:R-:W2:Y:S02]  /*06d0*/  I2F.RP R10, R9 ;  /* 0x00000009000a7306 */ /* 0x000ea40000209400 */
[----:B------:R-:W-:Y:S01]  /*06e0*/  IMAD R4, R15, R12, R2 ;  /* 0x0000000c0f047224 */ /* 0x000fe200078e0202 */
[----:B------:R-:W-:-:S04]  /*06f0*/  LOP3.LUT R2, R11, R0, RZ, 0x3c, !PT ;  /* 0x000000000b027212 */ /* 0x000fc800078e3cff */
[----:B------:R-:W-:Y:S01]  /*0700*/  ISETP.GT.U32.AND P3, PT, R7, R4, PT ;  /* 0x000000040700720c */ /* 0x000fe20003f64070 */
[----:B0-----:R-:W0:Y:S01]  /*0710*/  MUFU.RCP R5, R5 ;  /* 0x0000000500057308 */ /* 0x001e220000001000 */
[----:B------:R-:W-:Y:S01]  /*0720*/  ISETP.GE.AND P1, PT, R2, RZ, PT ;  /* 0x000000ff0200720c */ /* 0x000fe20003f26270 */
[----:B------:R-:W-:Y:S01]  /*0730*/  @!P2 VIADD R19, R19, 0x1 ;  /* 0x000000011313a836 */ /* 0x000fe20000000000 */
[-C--:B------:R-:W-:Y:S02]  /*0740*/  @!P2 IADD3 R3, PT, PT, R3, -R6.reuse, RZ ;  /* 0x800000060303a210 */ /* 0x080fe40007ffe0ff */
[----:B------:R-:W-:Y:S02]  /*0750*/  ISETP.NE.AND P2, PT, R0, RZ, PT ;  /* 0x000000ff0000720c */ /* 0x000fe40003f45270 */
[----:B------:R-:W-:Y:S01]  /*0760*/  ISETP.GE.U32.AND P4, PT, R3, R6, PT ;  /* 0x000000060300720c */ /* 0x000fe20003f86070 */
[----:B--2---:R-:W2:Y:S01]  /*0770*/  MUFU.RCP R10, R10 ;  /* 0x0000000a000a7308 */ /* 0x004ea20000001000 */
[----:B------:R-:W-:-:S03]  /*0780*/  LOP3.LUT R2, R13, R16, RZ, 0x3c, !PT ;  /* 0x000000100d027212 */ /* 0x000fc600078e3cff */
[----:B------:R-:W-:Y:S01]  /*0790*/  @!P3 IMAD.IADD R4, R4, 0x1, -R7 ;  /* 0x000000010404b824 */ /* 0x000fe200078e0a07 */
[----:B------:R-:W-:Y:S02]  /*07a0*/  @!P3 IADD3 R15, PT, PT, R15, 0x1, RZ ;  /* 0x000000010f0fb810 */ /* 0x000fe40007ffe0ff */
[----:B------:R-:W-:Y:S02]  /*07b0*/  ISETP.NE.AND P3, PT, R16, RZ, PT ;  /* 0x000000ff1000720c */ /* 0x000fe40003f65270 */
[----:B0-----:R-:W-:Y:S02]  /*07c0*/  IADD3 R3, PT, PT, R5, 0xffffffe, RZ ;  /* 0x0ffffffe05037810 */ /* 0x001fe40007ffe0ff */
[----:B------:R-:W-:Y:S02]  /*07d0*/  ISETP.GE.U32.AND P0, PT, R4, R7, PT ;  /* 0x000000070400720c */ /* 0x000fe40003f06070 */
[----:B------:R-:W-:Y:S02]  /*07e0*/  @P4 IADD3 R19, PT, PT, R19, 0x1, RZ ;  /* 0x0000000113134810 */ /* 0x000fe40007ffe0ff */
[----:B------:R-:W0:Y:S01]  /*07f0*/  F2I.FTZ.U32.TRUNC.NTZ R3, R3 ;  /* 0x0000000300037305 */ /* 0x000e22000021f000 */
[----:B------:R-:W-:Y:S01]  /*0800*/  ISETP.GE.AND P4, PT, R2, RZ, PT ;  /* 0x000000ff0200720c */ /* 0x000fe20003f86270 */
[----:B--2---:R-:W-:Y:S01]  /*0810*/  VIADD R10, R10, 0xffffffe ;  /* 0x0ffffffe0a0a7836 */ /* 0x004fe20000000000 */
[----:B------:R-:W-:Y:S01]  /*0820*/  @!P1 IADD3 R19, PT, PT, -R19, RZ, RZ ;  /* 0x000000ff13139210 */ /* 0x000fe20007ffe1ff */
[----:B------:R-:W-:Y:S01]  /*0830*/  HFMA2 R2, -RZ, RZ, 0, 0 ;  /* 0x00000000ff027431 */ /* 0x000fe200000001ff */
[----:B------:R-:W-:-:S03]  /*0840*/  @!P2 LOP3.LUT R19, RZ, R0, RZ, 0x33, !PT ;  /* 0x00000000ff13a212 */ /* 0x000fc600078e33ff */
[----:B------:R-:W2:Y:S01]  /*0850*/  F2I.FTZ.U32.TRUNC.NTZ R5, R10 ;  /* 0x0000000a00057305 */ /* 0x000ea2000021f000 */
        /* <DEDUP_REMOVED lines=11> */
[----:B--2---:R-:W-:-:S03]  /*0910*/  IADD3 R10, PT, PT, RZ, -R5, RZ ;  /* 0x80000005ff0a7210 */ /* 0x004fc60007ffe0ff */
        /* <DEDUP_REMOVED lines=42> */
[----:B------:R-:W1:Y:S01]  /*0bc0*/  LDCU UR9, c[0x0][0x430] ;  /* 0x00008600ff0977ac */ /* 0x000e620008000800 */
[----:B------:R-:W2:Y:S01]  /*0bd0*/  LDC.64 R12, c[0x0][0x3c8] ;  /* 0x0000f200ff0c7b82 */ /* 0x000ea20000000a00 */
[----:B------:R-:W-:Y:S01]  /*0be0*/  IADD3 R2, PT, PT, R19, UR16, RZ ;  /* 0x0000001013027c10 */ /* 0x000fe2000fffe0ff */
[----:B------:R-:W-:Y:S01]  /*0bf0*/  VIADD R3, R20, UR18 ;  /* 0x0000001214037c36 */ /* 0x000fe20008000000 */
[----:B------:R-:W1:Y:S05]  /*0c00*/  LDCU.64 UR10, c[0x0][0x428] ;  /* 0x00008500ff0a77ac */ /* 0x000e6a0008000a00 */
[----:B------:R-:W3:Y:S08]  /*0c10*/  LDC.64 R8, c[0x0][0x410] ;  /* 0x00010400ff087b82 */ /* 0x000ef00000000a00 */
[----:B------:R-:W4:Y:S01]  /*0c20*/  LDC.64 R6, c[0x0][0x408] ;  /* 0x00010200ff067b82 */ /* 0x000f220000000a00 */
[----:B-1----:R-:W-:-:S07]  /*0c30*/  UIMAD UR8, UR11, UR9, URZ ;  /* 0x000000090b0872a4 */ /* 0x002fce000f8e02ff */
[----:B------:R-:W1:Y:S01]  /*0c40*/  LDC R28, c[0x0][0x418] ;  /* 0x00010600ff1c7b82 */ /* 0x000e620000000800 */
[----:B------:R-:W-:-:S06]  /*0c50*/  UIMAD UR7, UR10, UR8, URZ ;  /* 0x000000080a0772a4 */ /* 0x000fcc000f8e02ff */
[----:B------:R-:W-:-:S04]  /*0c60*/  IMAD R5, R18, UR7, RZ ;  /* 0x0000000712057c24 */ /* 0x000fc8000f8e02ff */
[----:B------:R-:W-:-:S04]  /*0c70*/  IMAD R2, R2, UR8, R5 ;  /* 0x0000000802027c24 */ /* 0x000fc8000f8e0205 */
[----:B------:R-:W-:Y:S02]  /*0c80*/  IMAD R4, R3, UR9, R2 ;  /* 0x0000000903047c24 */ /* 0x000fe4000f8e0202 */
[----:B------:R-:W0:Y:S03]  /*0c90*/  LDC.64 R2, c[0x0][0x3f8] ;  /* 0x0000fe00ff027b82 */ /* 0x000e260000000a00 */
[----:B------:R-:W-:-:S04]  /*0ca0*/  IADD3 R23, PT, PT, R4, UR14, R21 ;  /* 0x0000000e04177c10 */ /* 0x000fc8000fffe015 */
[C---:B------:R-:W-:Y:S01]  /*0cb0*/  IADD3 R25, PT, PT, R23.reuse, UR8, RZ ;  /* 0x0000000817197c10 */ /* 0x040fe2000fffe0ff */
[--C-:B--2---:R-:W-:Y:S01]  /*0cc0*/  IMAD.WIDE R10, R23, 0x4, R12.reuse ;  /* 0x00000004170a7825 */ /* 0x104fe200078e020c */
[----:B------:R-:W2:Y:S03]  /*0cd0*/  LDC.64 R4, c[0x0][0x400] ;  /* 0x00010000ff047b82 */ /* 0x000ea60000000a00 */
[----:B------:R-:W-:Y:S02]  /*0ce0*/  IMAD.WIDE R12, R25, 0x4, R12 ;  /* 0x00000004190c7825 */ /* 0x000fe400078e020c */
[----:B------:R1:W2:Y:S04]  /*0cf0*/  LDG.E.CONSTANT R10, desc[UR12][R10.64] ;  /* 0x0000000c0a0a7981 */ /* 0x0002a8000c1e9900 */
[----:B------:R-:W2:Y:S01]  /*0d00*/  LDG.E.CONSTANT R13, desc[UR12][R12.64] ;  /* 0x0000000c0c0d7981 */ /* 0x000ea2000c1e9900 */
[----:B---3--:R-:W-:-:S04]  /*0d10*/  IMAD.WIDE R8, R19, 0x4, R8 ;  /* 0x0000000413087825 */ /* 0x008fc800078e0208 */
[C---:B0-----:R-:W-:Y:S02]  /*0d20*/  IMAD.WIDE R24, R19.reuse, 0x4, R2 ;  /* 0x0000000413187825 */ /* 0x041fe400078e0202 */
[----:B------:R0:W5:Y:S02]  /*0d30*/  LDG.E.CONSTANT R8, desc[UR12][R8.64] ;  /* 0x0000000c08087981 */ /* 0x000164000c1e9900 */
[C---:B----4-:R-:W-:Y:S02]  /*0d40*/  IMAD.WIDE R6, R19.reuse, 0x4, R6 ;  /* 0x0000000413067825 */ /* 0x050fe400078e0206 */
[----:B------:R-:W3:Y:S02]  /*0d50*/  LDG.E.CONSTANT R24, desc[UR12][R24.64] ;  /* 0x0000000c18187981 */ /* 0x000ee4000c1e9900 */
[----:B--2---:R-:W-:Y:S02]  /*0d60*/  IMAD.WIDE R4, R19, 0x4, R4 ;  /* 0x0000000413047825 */ /* 0x004fe400078e0204 */
[----:B------:R0:W5:Y:S04]  /*0d70*/  LDG.E.CONSTANT R26, desc[UR12][R6.64] ;  /* 0x0000000c061a7981 */ /* 0x000168000c1e9900 */
[----:B------:R0:W5:Y:S01]  /*0d80*/  LDG.E.CONSTANT R22, desc[UR12][R4.64] ;  /* 0x0000000c04167981 */ /* 0x000162000c1e9900 */
[----:B-1----:R-:W1:Y:S01]  /*0d90*/  MUFU.RCP R2, R28 ;  /* 0x0000001c00027308 */ /* 0x002e620000001000 */
[----:B------:R-:W-:Y:S01]  /*0da0*/  BSSY.RECONVERGENT B1, `(.L_x_74) ;  /* 0x000000d000017945 */ /* 0x000fe20003800200 */
[----:B-1----:R-:W-:-:S04]  /*0db0*/  FFMA R11, R2, -R28, 1 ;  /* 0x3f800000020b7423 */ /* 0x002fc8000000081c */
[----:B------:R-:W-:Y:S01]  /*0dc0*/  FFMA R2, R2, R11, R2 ;  /* 0x0000000b02027223 */ /* 0x000fe20000000002 */
[----:B------:R-:W-:-:S04]  /*0dd0*/  FADD R3, R13, -R10 ;  /* 0x8000000a0d037221 */ /* 0x000fc80000000000 */
[----:B------:R-:W1:Y:S01]  /*0de0*/  FCHK P0, R3, R28 ;  /* 0x0000001c03007302 */ /* 0x000e620000000000 */
[----:B------:R-:W-:-:S04]  /*0df0*/  FFMA R11, R3, R2, RZ ;  /* 0x00000002030b7223 */ /* 0x000fc800000000ff */
[----:B------:R-:W-:-:S04]  /*0e00*/  FFMA R10, R11, -R28, R3 ;  /* 0x8000001c0b0a7223 */ /* 0x000fc80000000003 */
[----:B------:R-:W-:Y:S01]  /*0e10*/  FFMA R11, R2, R10, R11 ;  /* 0x0000000a020b7223 */ /* 0x000fe2000000000b */
[----:B---3--:R-:W-:Y:S01]  /*0e20*/  FADD R10, R24, -1 ;  /* 0xbf800000180a7421 */ /* 0x008fe20000000000 */
[----:B01----:R-:W-:Y:S06]  /*0e30*/  @!P0 BRA `(.L_x_75) ;  /* 0x00000000000c8947 */ /* 0x003fec0003800000 */
[----:B------:R-:W-:-:S07]  /*0e40*/  MOV R11, 0xe60 ;  /* 0x00000e60000b7802 */ /* 0x000fce0000000f00 */
[----:B-----5:R-:W-:Y:S05]  /*0e50*/  CALL.REL.NOINC `($__internal_4_$__cuda_sm3x_div_rn_noftz_f32_slowpath) ;  /* 0x0000000400947944 */ /* 0x020fea0003c00000 */
[----:B------:R-:W-:-:S07]  /*0e60*/  IMAD.MOV.U32 R11, RZ, RZ, R9 ;  /* 0x000000ffff0b7224 */ /* 0x000fce00078e0009 */
.L_x_75:
[----:B------:R-:W-:Y:S05]  /*0e70*/  BSYNC.RECONVERGENT B1 ;  /* 0x0000000000017941 */ /* 0x000fea0003800200 */
.L_x_74:
        /* <DEDUP_REMOVED lines=22> */
.L_x_73:
[----:B------:R-:W-:Y:S05]  /*0fe0*/  BSYNC.RECONVERGENT B0 ;  /* 0x0000000000007941 */ /* 0x000fea0003800200 */
.L_x_72:
[----:B------:R-:W2:Y:S01]  /*0ff0*/  LDCU UR7, c[0x0][0x434] ;  /* 0x00008680ff0777ac */ /* 0x000ea20008000800 */
[----:B------:R-:W-:-:S04]  /*1000*/  ISETP.GE.AND P0, PT, R15, UR4, PT ;  /* 0x000000040f007c0c */ /* 0x000fc8000bf06270 */
[----:B--2---:R-:W-:-:S04]  /*1010*/  ISETP.GE.OR P0, PT, R14, UR7, P0 ;  /* 0x000000070e007c0c */ /* 0x004fc80008706670 */
[----:B------:R-:W-:-:S04]  /*1020*/  ISETP.GE.OR P0, PT, R16, UR5, P0 ;  /* 0x0000000510007c0c */ /* 0x000fc80008706670 */
[----:B------:R-:W-:-:S13]  /*1030*/  ISETP.GE.OR P0, PT, R17, UR6, P0 ;  /* 0x0000000611007c0c */ /* 0x000fda0008706670 */
[----:B------:R-:W-:Y:S05]  /*1040*/  @P0 EXIT ;  /* 0x000000000000094d */ /* 0x000fea0003800000 */
[----:B------:R-:W2:Y:S01]  /*1050*/  LDCU UR8, c[0x0][0x430] ;  /* 0x00008600ff0877ac */ /* 0x000ea20008000800 */
[----:B-1----:R-:W1:Y:S01]  /*1060*/  LDC.64 R10, c[0x0][0x3c0] ;  /* 0x0000f000ff0a7b82 */ /* 0x002e620000000a00 */
[----:B------:R-:W2:Y:S01]  /*1070*/  LDCU.64 UR4, c[0x0][0x428] ;  /* 0x00008500ff0477ac */ /* 0x000ea20008000a00 */
[----:B------:R-:W3:Y:S06]  /*1080*/  LDCU UR6, c[0x0][0x380] ;  /* 0x00007000ff0677ac */ /* 0x000eec0008000800 */
[----:B------:R-:W4:Y:S01]  /*1090*/  LDC.64 R12, c[0x0][0x3f8] ;  /* 0x0000fe00ff0c7b82 */ /* 0x000f220000000a00 */
[----:B------:R-:W0:Y:S01]  /*10a0*/  LDCU UR7, c[0x0][0x388] ;  /* 0x00007100ff0777ac */ /* 0x000e220008000800 */
[----:B------:R-:W0:Y:S06]  /*10b0*/  LDCU UR9, c[0x0][0x390] ;  /* 0x00007200ff0977ac */ /* 0x000e2c0008000800 */
[----:B------:R-:W4:Y:S01]  /*10c0*/  LDC.64 R6, c[0x0][0x408] ;  /* 0x00010200ff067b82 */ /* 0x000f220000000a00 */
[----:B--2---:R-:W-:-:S07]  /*10d0*/  UIMAD UR5, UR5, UR8, URZ ;  /* 0x00000008050572a4 */ /* 0x004fce000f8e02ff */
[----:B------:R-:W2:Y:S01]  /*10e0*/  LDC R27, c[0x0][0x418] ;  /* 0x00010600ff1b7b82 */ /* 0x000ea20000000800 */
[----:B------:R-:W-:Y:S01]  /*10f0*/  UIMAD UR4, UR4, UR5, URZ ;  /* 0x00000005040472a4 */ /* 0x000fe2000f8e02ff */
[----:B---3--:R-:W-:Y:S01]  /*1100*/  IADD3 R2, PT, PT, R15, UR6, RZ ;  /* 0x000000060f027c10 */ /* 0x008fe2000fffe0ff */
[----:B0-----:R-:W-:-:S04]  /*1110*/  VIADD R3, R16, UR7 ;  /* 0x0000000710037c36 */ /* 0x001fc80008000000 */
[----:B------:R-:W-:Y:S01]  /*1120*/  IMAD R5, R14, UR4, RZ ;  /* 0x000000040e057c24 */ /* 0x000fe2000f8e02ff */
[----:B------:R-:W0:Y:S03]  /*1130*/  LDC.64 R8, c[0x0][0x400] ;  /* 0x00010000ff087b82 */ /* 0x000e260000000a00 */
[----:B------:R-:W-:-:S04]  /*1140*/  IMAD R2, R2, UR5, R5 ;  /* 0x0000000502027c24 */ /* 0x000fc8000f8e0205 */
[----:B------:R-:W-:-:S05]  /*1150*/  IMAD R2, R3, UR8, R2 ;  /* 0x0000000803027c24 */ /* 0x000fca000f8e0202 */
[----:B------:R-:W-:Y:S02]  /*1160*/  IADD3 R4, PT, PT, R2, UR9, R17 ;  /* 0x0000000902047c10 */ /* 0x000fe4000fffe011 */
[----:B------:R-:W3:Y:S02]  /*1170*/  LDC.64 R2, c[0x0][0x410] ;  /* 0x00010400ff027b82 */ /* 0x000ee40000000a00 */
[C---:B------:R-:W-:Y:S01]  /*1180*/  IADD3 R19, PT, PT, R4.reuse, UR5, RZ ;  /* 0x0000000504137c10 */ /* 0x040fe2000fffe0ff */
[----:B-1----:R-:W-:-:S04]  /*1190*/  IMAD.WIDE R24, R4, 0x4, R10 ;  /* 0x0000000404187825 */ /* 0x002fc800078e020a */
[----:B------:R-:W-:Y:S02]  /*11a0*/  IMAD.WIDE R18, R19, 0x4, R10 ;  /* 0x0000000413127825 */ /* 0x000fe400078e020a */
[----:B------:R-:W2:Y:S04]  /*11b0*/  LDG.E.CONSTANT R10, desc[UR12][R24.64] ;  /* 0x0000000c180a7981 */ /* 0x000ea8000c1e9900 */
[----:B------:R-:W2:Y:S01]  /*11c0*/  LDG.E.CONSTANT R19, desc[UR12][R18.64] ;  /* 0x0000000c12137981 */ /* 0x000ea2000c1e9900 */
[----:B----4-:R-:W-:-:S04]  /*11d0*/  IMAD.WIDE R12, R15, 0x4, R12 ;  /* 0x000000040f0c7825 */ /* 0x010fc800078e020c */
[C---:B------:R-:W-:Y:S01]  /*11e0*/  IMAD.WIDE R20, R15.reuse, 0x4, R6 ;  /* 0x000000040f147825 */ /* 0x040fe200078e0206 */
[----:B------:R-:W4:Y:S03]  /*11f0*/  LDG.E.CONSTANT R11, desc[UR12][R12.64] ;  /* 0x0000000c0c0b7981 */ /* 0x000f26000c1e9900 */
[C---:B0-----:R-:W-:Y:S01]  /*1200*/  IMAD.WIDE R8, R15.reuse, 0x4, R8 ;  /* 0x000000040f087825 */ /* 0x041fe200078e0208 */
[----:B------:R-:W5:Y:S03]  /*1210*/  LDG.E.CONSTANT R6, desc[UR12][R20.64] ;  /* 0x0000000c14067981 */ /* 0x000f66000c1e9900 */
[----:B---3--:R-:W-:Y:S01]  /*1220*/  IMAD.WIDE R22, R15, 0x4, R2 ;  /* 0x000000040f167825 */ /* 0x008fe200078e0202 */
[----:B------:R-:W-:Y:S01]  /*1230*/  BSSY.RECONVERGENT B0, `(.L_x_76) ;  /* 0x0000010000007945 */ /* 0x000fe20003800200 */
[----:B------:R4:W5:Y:S04]  /*1240*/  LDG.E.CONSTANT R7, desc[UR12][R8.64] ;  /* 0x0000000c08077981 */ /* 0x000968000c1e9900 */
[----:B------:R0:W5:Y:S01]  /*1250*/  LDG.E.CONSTANT R5, desc[UR12][R22.64] ;  /* 0x0000000c16057981 */ /* 0x000162000c1e9900 */
[----:B--2---:R-:W1:Y:S02]  /*1260*/  MUFU.RCP R2, R27 ;  /* 0x0000001b00027308 */ /* 0x004e640000001000 */
[----:B-1----:R-:W-:-:S04]  /*1270*/  FFMA R3, R2, -R27, 1 ;  /* 0x3f80000002037423 */ /* 0x002fc8000000081b */
[----:B------:R-:W-:Y:S01]  /*1280*/  FFMA R2, R2, R3, R2 ;  /* 0x0000000302027223 */ /* 0x000fe20000000002 */
[----:B------:R-:W-:-:S04]  /*1290*/  FADD R18, R19, -R10 ;  /* 0x8000000a13127221 */ /* 0x000fc80000000000 */
[----:B------:R-:W1:Y:S01]  /*12a0*/  FCHK P0, R18, R27 ;  /* 0x0000001b12007302 */ /* 0x000e620000000000 */
[----:B------:R-:W-:-:S04]  /*12b0*/  FFMA R3, R2, R18, RZ ;  /* 0x0000001202037223 */ /* 0x000fc800000000ff */
[----:B------:R-:W-:Y:S01]  /*12c0*/  FFMA R10, R3, -R27, R18 ;  /* 0x8000001b030a7223 */ /* 0x000fe20000000012 */
[----:B----4-:R-:W-:-:S03]  /*12d0*/  FADD R8, R11, -1 ;  /* 0xbf8000000b087421 */ /* 0x010fc60000000000 */
[----:B------:R-:W-:Y:S01]  /*12e0*/  FFMA R9, R2, R10, R3 ;  /* 0x0000000a02097223 */ /* 0x000fe20000000003 */
[----:B01----:R-:W-:Y:S06]  /*12f0*/  @!P0 BRA `(.L_x_77) ;  /* 0x00000000000c8947 */ /* 0x003fec0003800000 */
[----:B------:R-:W-:Y:S01]  /*1300*/  IMAD.MOV.U32 R3, RZ, RZ, R18 ;  /* 0x000000ffff037224 */ /* 0x000fe200078e0012 */
[----:B------:R-:W-:-:S07]  /*1310*/  MOV R11, 0x1330 ;  /* 0x00001330000b7802 */ /* 0x000fce0000000f00 */
[----:B-----5:R-:W-:Y:S05]  /*1320*/  CALL.REL.NOINC `($__internal_4_$__cuda_sm3x_div_rn_noftz_f32_slowpath) ;  /* 0x0000000000607944 */ /* 0x020fea0003c00000 */
.L_x_77:
[----:B------:R-:W-:Y:S05]  /*1330*/  BSYNC.RECONVERGENT B0 ;  /* 0x0000000000007941 */ /* 0x000fea0003800200 */
.L_x_76:
        /* <DEDUP_REMOVED lines=23> */
        .weak           $__internal_4_$__cuda_sm3x_div_rn_noftz_f32_slowpath
        .type           $__internal_4_$__cuda_sm3x_div_rn_noftz_f32_slowpath,@function
        .size           $__internal_4_$__cuda_sm3x_div_rn_noftz_f32_slowpath,(.L_x_112 - $__internal_4_$__cuda_sm3x_div_rn_noftz_f32_slowpath)
$__internal_4_$__cuda_sm3x_div_rn_noftz_f32_slowpath:
        /* <DEDUP_REMOVED lines=37> */
.L_x_79:
        /* <DEDUP_REMOVED lines=51> */
.L_x_86:
[----:B------:R-:W-:-:S04]  /*1a30*/  LOP3.LUT R3, R3, 0x80000000, RZ, 0xc0, !PT ;  /* 0x8000000003037812 */ /* 0x000fc800078ec0ff */
[----:B------:R-:W-:Y:S01]  /*1a40*/  LOP3.LUT R3, R3, 0x7f800000, RZ, 0xfc, !PT ;  /* 0x7f80000003037812 */ /* 0x000fe200078efcff */
[----:B------:R-:W-:Y:S06]  /*1a50*/  BRA `(.L_x_87) ;  /* 0x0000000000047947 */ /* 0x000fec0003800000 */
.L_x_85:
[----:B------:R-:W-:-:S07]  /*1a60*/  IMAD R3, R12, 0x800000, R3 ;  /* 0x008000000c037824 */ /* 0x000fce00078e0203 */
.L_x_87:
[----:B------:R-:W-:Y:S05]  /*1a70*/  BSYNC.RECONVERGENT B3 ;  /* 0x0000000000037941 */ /* 0x000fea0003800200 */
.L_x_84:
[----:B------:R-:W-:Y:S05]  /*1a80*/  BRA `(.L_x_88) ;  /* 0x0000000000207947 */ /* 0x000fea0003800000 */
.L_x_83:
[----:B------:R-:W-:-:S04]  /*1a90*/  LOP3.LUT R3, R2, 0x80000000, R13, 0x48, !PT ;  /* 0x8000000002037812 */ /* 0x000fc800078e480d */
[----:B------:R-:W-:Y:S01]  /*1aa0*/  LOP3.LUT R3, R3, 0x7f800000, RZ, 0xfc, !PT ;  /* 0x7f80000003037812 */ /* 0x000fe200078efcff */
[----:B------:R-:W-:Y:S06]  /*1ab0*/  BRA `(.L_x_88) ;  /* 0x0000000000147947 */ /* 0x000fec0003800000 */
.L_x_82:
[----:B------:R-:W-:Y:S01]  /*1ac0*/  LOP3.LUT R3, R2, 0x80000000, R13, 0x48, !PT ;  /* 0x8000000002037812 */ /* 0x000fe200078e480d */
[----:B------:R-:W-:Y:S06]  /*1ad0*/  BRA `(.L_x_88) ;  /* 0x00000000000c7947 */ /* 0x000fec0003800000 */
.L_x_81:
[----:B------:R-:W0:Y:S01]  /*1ae0*/  MUFU.RSQ R3, -QNAN ;  /* 0xffc0000000037908 */ /* 0x000e220000001400 */
[----:B------:R-:W-:Y:S05]  /*1af0*/  BRA `(.L_x_88) ;  /* 0x0000000000047947 */ /* 0x000fea0003800000 */
.L_x_80:
[----:B------:R-:W-:-:S07]  /*1b00*/  FADD.FTZ R3, R3, R0 ;  /* 0x0000000003037221 */ /* 0x000fce0000010000 */
.L_x_88:
[----:B------:R-:W-:Y:S05]  /*1b10*/  BSYNC.RECONVERGENT B2 ;  /* 0x0000000000027941 */ /* 0x000fea0003800200 */
.L_x_78:
[----:B0-----:R-:W-:Y:S01]  /*1b20*/  MOV R9, R3 ;  /* 0x0000000300097202 */ /* 0x001fe20000000f00 */
[----:B------:R-:W-:Y:S02]  /*1b30*/  HFMA2 R3, -RZ, RZ, 0, 0 ;  /* 0x00000000ff037431 */ /* 0x000fe400000001ff */
[----:B------:R-:W-:-:S04]  /*1b40*/  IMAD.MOV.U32 R2, RZ, RZ, R11 ;  /* 0x000000ffff027224 */ /* 0x000fc800078e000b */
[----:B------:R-:W-:Y:S05]  /*1b50*/  RET.REL.NODEC R2 `(Order1_xplus) ;  /* 0xffffffe402287950 */ /* 0x000fea0003c3ffff */
.L_x_89:
        /* <DEDUP_REMOVED lines=10> */
.L_x_112:


//--------------------- .text.Order1_xminus       --------------------------
	.section	.text.Order1_xminus,"ax",@progbits
	.align	128
        .global         Order1_xminus
        .type           Order1_xminus,@function
        .size           Order1_xminus,(.L_x_113 - Order1_xminus)
        .other          Order1_xminus,@"STO_CUDA_ENTRY STV_DEFAULT"
Order1_xminus:
.text.Order1_xminus:
        /* <DEDUP_REMOVED lines=40> */
[----:B------:R-:W-:-:S03]  /*0280*/  IMAD R15, R14, R5, RZ ;  /* 0x000000050e0f7224 */ /* 0x000fc600078e02ff */
[----:B------:R-:W-:Y:S01]  /*0290*/  IADD3 R14, PT, PT, RZ, -R2, RZ ;  /* 0x80000002ff0e7210 */ /* 0x000fe20007ffe0ff */
[----:B------:R-:W-:Y:S02]  /*02a0*/  IMAD.MOV.U32 R2, RZ, RZ, RZ ;  /* 0x000000ffff027224 */ /* 0x000fe400078e00ff */
[----:B----4-:R-:W-:Y:S02]  /*02b0*/  IMAD.MOV R23, RZ, RZ, -R3 ;  /* 0x000000ffff177224 */ /* 0x010fe400078e0a03 */
[----:B------:R-:W-:Y:S02]  /*02c0*/  IMAD.HI.U32 R18, R13, R15, R12 ;  /* 0x0000000f0d127227 */ /* 0x000fe400078e000c */
[----:B------:R-:W2:Y:S02]  /*02d0*/  I2F.RP R12, R7 ;  /* 0x00000007000c7306 */ /* 0x000ea40000209400 */
[----:B------:R-:W-:Y:S02]  /*02e0*/  IMAD R15, R23, R4, RZ ;  /* 0x00000004170f7224 */ /* 0x000fe400078e02ff */
[----:B------:R-:W-:Y:S01]  /*02f0*/  IMAD.MOV.U32 R13, RZ, RZ, R19 ;  /* 0x000000ffff0d7224 */ /* 0x000fe200078e0013 */
[----:B------:R-:W-:Y:S01]  /*0300*/  IABS R19, R9 ;  /* 0x0000000900137213 */ /* 0x000fe20000000000 */
[----:B------:R-:W-:-:S02]  /*0310*/  IMAD.HI.U32 R2, R3, R15, R2 ;  /* 0x0000000f03027227 */ /* 0x000fc400078e0002 */
[----:B0-----:R-:W0:Y:S01]  /*0320*/  MUFU.RCP R10, R10 ;  /* 0x0000000a000a7308 */ /* 0x001e220000001000 */
[----:B------:R-:W-:Y:S01]  /*0330*/  IADD3 R15, PT, PT, RZ, -R19, RZ ;  /* 0x80000013ff0f7210 */ /* 0x000fe20007ffe0ff */
[----:B------:R-:W-:Y:S02]  /*0340*/  IMAD.MOV.U32 R3, RZ, RZ, R14 ;  /* 0x000000ffff037224 */ /* 0x000fe400078e000e */
[----:B------:R-:W-:-:S04]  /*0350*/  IMAD.HI.U32 R18, R18, R13, RZ ;  /* 0x0000000d12127227 */ /* 0x000fc800078e00ff */
        /* <DEDUP_REMOVED lines=136> */
[----:B------:R-:W-:Y:S01]  /*0be0*/  LOP3.LUT R2, RZ, R19, RZ, 0x33, !PT ;  /* 0x00000013ff027212 */ /* 0x000fe200078e33ff */
[----:B------:R-:W-:Y:S01]  /*0bf0*/  VIADD R3, R20, UR10 ;  /* 0x0000000a14037c36 */ /* 0x000fe20008000000 */
[----:B------:R-:W1:Y:S01]  /*0c00*/  LDCU.64 UR12, c[0x0][0x428] ;  /* 0x00008500ff0c77ac */ /* 0x000e620008000a00 */
[----:B------:R-:W-:Y:S02]  /*0c10*/  IADD3 R4, PT, PT, -R19, UR9, RZ ;  /* 0x0000000913047c10 */ /* 0x000fe4000fffe1ff */
[----:B------:R-:W-:Y:S02]  /*0c20*/  IADD3 R2, PT, PT, R2, UR9, RZ ;  /* 0x0000000902027c10 */ /* 0x000fe4000fffe0ff */
[----:B------:R-:W-:Y:S01]  /*0c30*/  IADD3 R23, PT, PT, R21, UR16, RZ ;  /* 0x0000001015177c10 */ /* 0x000fe2000fffe0ff */
[----:B------:R-:W3:Y:S08]  /*0c40*/  LDC.64 R8, c[0x0][0x410] ;  /* 0x00010400ff087b82 */ /* 0x000ef00000000a00 */
[----:B------:R-:W4:Y:S01]  /*0c50*/  LDC R28, c[0x0][0x418] ;  /* 0x00010600ff1c7b82 */ /* 0x000f220000000800 */
[----:B-1----:R-:W-:-:S04]  /*0c60*/  UIMAD UR8, UR13, UR11, URZ ;  /* 0x0000000b0d0872a4 */ /* 0x002fc8000f8e02ff */
[----:B------:R-:W-:-:S06]  /*0c70*/  UIMAD UR7, UR12, UR8, URZ ;  /* 0x000000080c0772a4 */ /* 0x000fcc000f8e02ff */
[----:B------:R-:W-:-:S04]  /*0c80*/  IMAD R5, R18, UR7, RZ ;  /* 0x0000000712057c24 */ /* 0x000fc8000f8e02ff */
[--C-:B------:R-:W-:Y:S02]  /*0c90*/  IMAD R4, R4, UR8, R5.reuse ;  /* 0x0000000804047c24 */ /* 0x100fe4000f8e0205 */
[----:B------:R-:W-:Y:S02]  /*0ca0*/  IMAD R2, R2, UR8, R5 ;  /* 0x0000000802027c24 */ /* 0x000fe4000f8e0205 */
[C---:B------:R-:W-:Y:S02]  /*0cb0*/  IMAD R4, R3.reuse, UR11, R4 ;  /* 0x0000000b03047c24 */ /* 0x040fe4000f8e0204 */
[----:B------:R-:W-:Y:S02]  /*0cc0*/  IMAD R6, R3, UR11, R2 ;  /* 0x0000000b03067c24 */ /* 0x000fe4000f8e0202 */
[C---:B------:R-:W-:Y:S01]  /*0cd0*/  IMAD.IADD R11, R23.reuse, 0x1, R4 ;  /* 0x00000001170b7824 */ /* 0x040fe200078e0204 */
[----:B------:R-:W1:Y:S02]  /*0ce0*/  LDC.64 R2, c[0x0][0x3f8] ;  /* 0x0000fe00ff027b82 */ /* 0x000e640000000a00 */
[----:B------:R-:W-:Y:S01]  /*0cf0*/  IADD3 R23, PT, PT, R23, R6, RZ ;  /* 0x0000000617177210 */ /* 0x000fe20007ffe0ff */
[----:B--2---:R-:W-:-:S04]  /*0d00*/  IMAD.WIDE R10, R11, 0x4, R12 ;  /* 0x000000040b0a7825 */ /* 0x004fc800078e020c */
[----:B------:R-:W-:Y:S01]  /*0d10*/  IMAD.WIDE R12, R23, 0x4, R12 ;  /* 0x00000004170c7825 */ /* 0x000fe200078e020c */
[----:B------:R-:W2:Y:S01]  /*0d20*/  LDC.64 R4, c[0x0][0x400] ;  /* 0x00010000ff047b82 */ /* 0x000ea20000000a00 */
[----:B------:R0:W4:Y:S04]  /*0d30*/  LDG.E.CONSTANT R10, desc[UR14][R10.64] ;  /* 0x0000000e0a0a7981 */ /* 0x000128000c1e9900 */
[----:B------:R-:W4:Y:S03]  /*0d40*/  LDG.E.CONSTANT R13, desc[UR14][R12.64] ;  /* 0x0000000e0c0d7981 */ /* 0x000f26000c1e9900 */
[----:B------:R-:W0:Y:S01]  /*0d50*/  LDC.64 R6, c[0x0][0x408] ;  /* 0x00010200ff067b82 */ /* 0x000e220000000a00 */
[----:B---3--:R-:W-:-:S06]  /*0d60*/  IMAD.WIDE R8, R19, 0x4, R8 ;  /* 0x0000000413087825 */ /* 0x008fcc00078e0208 */
[----:B------:R3:W5:Y:S01]  /*0d70*/  LDG.E.CONSTANT R8, desc[UR14][R8.64] ;  /* 0x0000000e08087981 */ /* 0x000762000c1e9900 */
[----:B-1----:R-:W-:-:S06]  /*0d80*/  IMAD.WIDE R24, R19, 0x4, R2 ;  /* 0x0000000413187825 */ /* 0x002fcc00078e0202 */
[----:B------:R-:W3:Y:S01]  /*0d90*/  LDG.E.CONSTANT R24, desc[UR14][R24.64] ;  /* 0x0000000e18187981 */ /* 0x000ee2000c1e9900 */
[----:B--2---:R-:W-:-:S05]  /*0da0*/  IMAD.WIDE R4, R19, 0x4, R4 ;  /* 0x0000000413047825 */ /* 0x004fca00078e0204 */
[----:B------:R1:W5:Y:S01]  /*0db0*/  LDG.E.CONSTANT R22, desc[UR14][R4.64] ;  /* 0x0000000e04167981 */ /* 0x000362000c1e9900 */
[----:B0-----:R-:W-:-:S05]  /*0dc0*/  IMAD.WIDE R6, R19, 0x4, R6 ;  /* 0x0000000413067825 */ /* 0x001fca00078e0206 */
[----:B------:R1:W5:Y:S01]  /*0dd0*/  LDG.E.CONSTANT R26, desc[UR14][R6.64] ;  /* 0x0000000e061a7981 */ /* 0x000362000c1e9900 */
[----:B----4-:R-:W0:Y:S01]  /*0de0*/  MUFU.RCP R2, R28 ;  /* 0x0000001c00027308 */ /* 0x010e220000001000 */
        /* <DEDUP_REMOVED lines=8> */
[----:B---3--:R-:W-:Y:S01]  /*0e70*/  FADD R10, R24, -1 ;  /* 0xbf800000180a7421 */ /* 0x008fe20000000000 */
[----:B01----:R-:W-:Y:S06]  /*0e80*/  @!P0 BRA `(.L_x_93) ;  /* 0x00000000000c8947 */ /* 0x003fec0003800000 */
[----:B------:R-:W-:-:S07]  /*0e90*/  MOV R11, 0xeb0 ;  /* 0x00000eb0000b7802 */ /* 0x000fce0000000f00 */
[----:B-----5:R-:W-:Y:S05]  /*0ea0*/  CALL.REL.NOINC `($__internal_5_$__cuda_sm3x_div_rn_noftz_f32_slowpath) ;  /* 0x0000000400a87944 */ /* 0x020fea0003c00000 */
[----:B------:R-:W-:-:S07]  /*0eb0*/  IMAD.MOV.U32 R11, RZ, RZ, R9 ;  /* 0x000000ffff0b7224 */ /* 0x000fce00078e0009 */
.L_x_93:
[----:B------:R-:W-:Y:S05]  /*0ec0*/  BSYNC.RECONVERGENT B1 ;  /* 0x0000000000017941 */ /* 0x000fea0003800200 */
.L_x_92:
        /* <DEDUP_REMOVED lines=22> */
.L_x_91:
[----:B------:R-:W-:Y:S05]  /*1030*/  BSYNC.RECONVERGENT B0 ;  /* 0x0000000000007941 */ /* 0x000fea0003800200 */
.L_x_90:
[----:B------:R-:W2:Y:S01]  /*1040*/  LDCU UR7, c[0x0][0x434] ;  /* 0x00008680ff0777ac */ /* 0x000ea20008000800 */
[----:B------:R-:W-:-:S04]  /*1050*/  ISETP.GE.AND P0, PT, R15, UR4, PT ;  /* 0x000000040f007c0c */ /* 0x000fc8000bf06270 */
[----:B--2---:R-:W-:-:S04]  /*1060*/  ISETP.GE.OR P0, PT, R14, UR7, P0 ;  /* 0x000000070e007c0c */ /* 0x004fc80008706670 */
[----:B------:R-:W-:-:S04]  /*1070*/  ISETP.GE.OR P0, PT, R16, UR5, P0 ;  /* 0x0000000510007c0c */ /* 0x000fc80008706670 */
[----:B------:R-:W-:-:S13]  /*1080*/  ISETP.GE.OR P0, PT, R17, UR6, P0 ;  /* 0x0000000611007c0c */ /* 0x000fda0008706670 */
[----:B------:R-:W-:Y:S05]  /*1090*/  @P0 EXIT ;  /* 0x000000000000094d */ /* 0x000fea0003800000 */
[----:B------:R-:W2:Y:S01]  /*10a0*/  LDCU UR9, c[0x0][0x430] ;  /* 0x00008600ff0977ac */ /* 0x000ea20008000800 */
[----:B------:R-:W3:Y:S01]  /*10b0*/  LDC.64 R12, c[0x0][0x3c0] ;  /* 0x0000f000ff0c7b82 */ /* 0x000ee20000000a00 */
[----:B-1----:R-:W-:Y:S01]  /*10c0*/  LOP3.LUT R2, RZ, R15, RZ, 0x33, !PT ;  /* 0x0000000fff027212 */ /* 0x002fe200078e33ff */
[----:B------:R-:W2:Y:S01]  /*10d0*/  LDCU.64 UR4, c[0x0][0x428] ;  /* 0x00008500ff0477ac */ /* 0x000ea20008000a00 */
[----:B------:R-:W1:Y:S05]  /*10e0*/  LDCU UR6, c[0x0][0x384] ;  /* 0x00007080ff0677ac */ /* 0x000e6a0008000800 */
[----:B------:R-:W4:Y:S01]  /*10f0*/  LDC.64 R10, c[0x0][0x3f8] ;  /* 0x0000fe00ff0a7b82 */ /* 0x000f220000000a00 */
[----:B------:R-:W0:Y:S01]  /*1100*/  LDCU UR7, c[0x0][0x388] ;  /* 0x00007100ff0777ac */ /* 0x000e220008000800 */
[----:B------:R-:W0:Y:S06]  /*1110*/  LDCU UR8, c[0x0][0x390] ;  /* 0x00007200ff0877ac */ /* 0x000e2c0008000800 */
[----:B------:R-:W4:Y:S01]  /*1120*/  LDC.64 R6, c[0x0][0x408] ;  /* 0x00010200ff067b82 */ /* 0x000f220000000a00 */
[----:B--2---:R-:W-:-:S07]  /*1130*/  UIMAD UR5, UR5, UR9, URZ ;  /* 0x00000009050572a4 */ /* 0x004fce000f8e02ff */
[----:B------:R-:W2:Y:S01]  /*1140*/  LDC R27, c[0x0][0x418] ;  /* 0x00010600ff1b7b82 */ /* 0x000ea20000000800 */
[----:B------:R-:W-:Y:S01]  /*1150*/  UIMAD UR4, UR4, UR5, URZ ;  /* 0x00000005040472a4 */ /* 0x000fe2000f8e02ff */
[----:B-1----:R-:W-:Y:S02]  /*1160*/  IADD3 R4, PT, PT, -R15, UR6, RZ ;  /* 0x000000060f047c10 */ /* 0x002fe4000fffe1ff */
[----:B------:R-:W-:Y:S01]  /*1170*/  IADD3 R2, PT, PT, R2, UR6, RZ ;  /* 0x0000000602027c10 */ /* 0x000fe2000fffe0ff */
[----:B0-----:R-:W-:Y:S02]  /*1180*/  VIADD R3, R16, UR7 ;  /* 0x0000000710037c36 */ /* 0x001fe40008000000 */
[----:B------:R-:W-:Y:S01]  /*1190*/  IMAD R5, R14, UR4, RZ ;  /* 0x000000040e057c24 */ /* 0x000fe2000f8e02ff */
[----:B------:R-:W0:Y:S03]  /*11a0*/  LDC.64 R8, c[0x0][0x400] ;  /* 0x00010000ff087b82 */ /* 0x000e260000000a00 */
[----:B------:R-:W-:-:S02]  /*11b0*/  IMAD R4, R4, UR5, R5 ;  /* 0x0000000504047c24 */ /* 0x000fc4000f8e0205 */
[----:B------:R-:W-:Y:S02]  /*11c0*/  IMAD R2, R2, UR5, R5 ;  /* 0x0000000502027c24 */ /* 0x000fe4000f8e0205 */
[----:B------:R-:W-:Y:S01]  /*11d0*/  IMAD R5, R3, UR9, R4 ;  /* 0x0000000903057c24 */ /* 0x000fe2000f8e0204 */
[----:B------:R-:W-:Y:S01]  /*11e0*/  IADD3 R4, PT, PT, R17, UR8, RZ ;  /* 0x0000000811047c10 */ /* 0x000fe2000fffe0ff */
[----:B------:R-:W-:-:S04]  /*11f0*/  IMAD R3, R3, UR9, R2 ;  /* 0x0000000903037c24 */ /* 0x000fc8000f8e0202 */
[C---:B------:R-:W-:Y:S01]  /*1200*/  IMAD.IADD R5, R4.reuse, 0x1, R5 ;  /* 0x0000000104057824 */ /* 0x040fe200078e0205 */
[----:B------:R-:W-:Y:S02]  /*1210*/  IADD3 R4, PT, PT, R4, R3, RZ ;  /* 0x0000000304047210 */ /* 0x000fe40007ffe0ff */
[----:B------:R-:W1:Y:S01]  /*1220*/  LDC.64 R2, c[0x0][0x410] ;  /* 0x00010400ff027b82 */ /* 0x000e620000000a00 */
[----:B---3--:R-:W-:-:S04]  /*1230*/  IMAD.WIDE R22, R5, 0x4, R12 ;  /* 0x0000000405167825 */ /* 0x008fc800078e020c */
[----:B------:R-:W-:Y:S02]  /*1240*/  IMAD.WIDE R24, R4, 0x4, R12 ;  /* 0x0000000404187825 */ /* 0x000fe400078e020c */
[----:B------:R-:W3:Y:S04]  /*1250*/  LDG.E.CONSTANT R12, desc[UR14][R22.64] ;  /* 0x0000000e160c7981 */ /* 0x000ee8000c1e9900 */
[----:B------:R-:W3:Y:S01]  /*1260*/  LDG.E.CONSTANT R13, desc[UR14][R24.64] ;  /* 0x0000000e180d7981 */ /* 0x000ee2000c1e9900 */
[----:B----4-:R-:W-:-:S04]  /*1270*/  IMAD.WIDE R10, R15, 0x4, R10 ;  /* 0x000000040f0a7825 */ /* 0x010fc800078e020a */
[C---:B------:R-:W-:Y:S02]  /*1280*/  IMAD.WIDE R18, R15.reuse, 0x4, R6 ;  /* 0x000000040f127825 */ /* 0x040fe400078e0206 */
[----:B------:R-:W4:Y:S02]  /*1290*/  LDG.E.CONSTANT R10, desc[UR14][R10.64] ;  /* 0x0000000e0a0a7981 */ /* 0x000f24000c1e9900 */
[C---:B0-----:R-:W-:Y:S02]  /*12a0*/  IMAD.WIDE R8, R15.reuse, 0x4, R8 ;  /* 0x000000040f087825 */ /* 0x041fe400078e0208 */
[----:B------:R-:W5:Y:S02]  /*12b0*/  LDG.E.CONSTANT R6, desc[UR14][R18.64] ;  /* 0x0000000e12067981 */ /* 0x000f64000c1e9900 */
[----:B-1----:R-:W-:Y:S01]  /*12c0*/  IMAD.WIDE R20, R15, 0x4, R2 ;  /* 0x000000040f147825 */ /* 0x002fe200078e0202 */
[----:B------:R-:W-:Y:S01]  /*12d0*/  BSSY.RECONVERGENT B0, `(.L_x_94) ;  /* 0x0000010000007945 */ /* 0x000fe20003800200 */
[----:B------:R4:W5:Y:S04]  /*12e0*/  LDG.E.CONSTANT R7, desc[UR14][R8.64] ;  /* 0x0000000e08077981 */ /* 0x000968000c1e9900 */
[----:B------:R0:W5:Y:S01]  /*12f0*/  LDG.E.CONSTANT R5, desc[UR14][R20.64] ;  /* 0x0000000e14057981 */ /* 0x000162000c1e9900 */
[----:B--2---:R-:W1:Y:S02]  /*1300*/  MUFU.RCP R2, R27 ;  /* 0x0000001b00027308 */ /* 0x004e640000001000 */
[----:B-1----:R-:W-:-:S04]  /*1310*/  FFMA R3, R2, -R27, 1 ;  /* 0x3f80000002037423 */ /* 0x002fc8000000081b */
[----:B------:R-:W-:Y:S01]  /*1320*/  FFMA R2, R2, R3, R2 ;  /* 0x0000000302027223 */ /* 0x000fe20000000002 */
[----:B---3--:R-:W-:-:S04]  /*1330*/  FADD R22, R12, -R13 ;  /* 0x8000000d0c167221 */ /* 0x008fc80000000000 */
        /* <DEDUP_REMOVED lines=8> */
[----:B-----5:R-:W-:Y:S05]  /*13c0*/  CALL.REL.NOINC `($__internal_5_$__cuda_sm3x_div_rn_noftz_f32_slowpath) ;  /* 0x0000000000607944 */ /* 0x020fea0003c00000 */
.L_x_95:
[----:B------:R-:W-:Y:S05]  /*13d0*/  BSYNC.RECONVERGENT B0 ;  /* 0x0000000000007941 */ /* 0x000fea0003800200 */
.L_x_94:
        /* <DEDUP_REMOVED lines=23> */
        .weak           $__internal_5_$__cuda_sm3x_div_rn_noftz_f32_slowpath
        .type           $__internal_5_$__cuda_sm3x_div_rn_noftz_f32_slowpath,@function
        .size           $__internal_5_$__cuda_sm3x_div_rn_noftz_f32_slowpath,(.L_x_113 - $__internal_5_$__cuda_sm3x_div_rn_noftz_f32_slowpath)
$__internal_5_$__cuda_sm3x_div_rn_noftz_f32_slowpath:
        /* <DEDUP_REMOVED lines=37> */
.L_x_97:
        /* <DEDUP_REMOVED lines=51> */
.L_x_104:
[----:B------:R-:W-:-:S04]  /*1ad0*/  LOP3.LUT R3, R3, 0x80000000, RZ, 0xc0, !PT ;  /* 0x8000000003037812 */ /* 0x000fc800078ec0ff */
[----:B------:R-:W-:Y:S01]  /*1ae0*/  LOP3.LUT R3, R3, 0x7f800000, RZ, 0xfc, !PT ;  /* 0x7f80000003037812 */ /* 0x000fe200078efcff */
[----:B------:R-:W-:Y:S06]  /*1af0*/  BRA `(.L_x_105) ;  /* 0x0000000000047947 */ /* 0x000fec0003800000 */
.L_x_103:
[----:B------:R-:W-:-:S07]  /*1b00*/  IMAD R3, R12, 0x800000, R3 ;  /* 0x008000000c037824 */ /* 0x000fce00078e0203 */
.L_x_105:
[----:B------:R-:W-:Y:S05]  /*1b10*/  BSYNC.RECONVERGENT B3 ;  /* 0x0000000000037941 */ /* 0x000fea0003800200 */
.L_x_102:
[----:B------:R-:W-:Y:S05]  /*1b20*/  BRA `(.L_x_106) ;  /* 0x0000000000207947 */ /* 0x000fea0003800000 */
.L_x_101:
[----:B------:R-:W-:-:S04]  /*1b30*/  LOP3.LUT R3, R2, 0x80000000, R13, 0x48, !PT ;  /* 0x8000000002037812 */ /* 0x000fc800078e480d */
[----:B------:R-:W-:Y:S01]  /*1b40*/  LOP3.LUT R3, R3, 0x7f800000, RZ, 0xfc, !PT ;  /* 0x7f80000003037812 */ /* 0x000fe200078efcff */
[----:B------:R-:W-:Y:S06]  /*1b50*/  BRA `(.L_x_106) ;  /* 0x0000000000147947 */ /* 0x000fec0003800000 */
.L_x_100:
[----:B------:R-:W-:Y:S01]  /*1b60*/  LOP3.LUT R3, R2, 0x80000000, R13, 0x48, !PT ;  /* 0x8000000002037812 */ /* 0x000fe200078e480d */
[----:B------:R-:W-:Y:S06]  /*1b70*/  BRA `(.L_x_106) ;  /* 0x00000000000c7947 */ /* 0x000fec0003800000 */
.L_x_99:
[----:B------:R-:W0:Y:S01]  /*1b80*/  MUFU.RSQ R3, -QNAN ;  /* 0xffc0000000037908 */ /* 0x000e220000001400 */
[----:B------:R-:W-:Y:S05]  /*1b90*/  BRA `(.L_x_106) ;  /* 0x0000000000047947 */ /* 0x000fea0003800000 */
.L_x_98:
[----:B------:R-:W-:-:S07]  /*1ba0*/  FADD.FTZ R3, R3, R0 ;  /* 0x0000000003037221 */ /* 0x000fce0000010000 */
.L_x_106:
[----:B------:R-:W-:Y:S05]  /*1bb0*/  BSYNC.RECONVERGENT B2 ;  /* 0x0000000000027941 */ /* 0x000fea0003800200 */
.L_x_96:
[----:B0-----:R-:W-:Y:S01]  /*1bc0*/  MOV R9, R3 ;  /* 0x0000000300097202 */ /* 0x001fe20000000f00 */
[----:B------:R-:W-:Y:S02]  /*1bd0*/  HFMA2 R3, -RZ, RZ, 0, 0 ;  /* 0x00000000ff037431 */ /* 0x000fe400000001ff */
[----:B------:R-:W-:-:S04]  /*1be0*/  IMAD.MOV.U32 R2, RZ, RZ, R11 ;  /* 0x000000ffff027224 */ /* 0x000fc800078e000b */
[----:B------:R-:W-:Y:S05]  /*1bf0*/  RET.REL.NODEC R2 `(Order1_xminus) ;  /* 0xffffffe402007950 */ /* 0x000fea0003c3ffff */
.L_x_107:
        /* <DEDUP_REMOVED lines=16> */
.L_x_113:


//--------------------- .nv.shared.reserved.0     --------------------------
	.section	.nv.shared.reserved.0,"aw",@nobits
	.weak		__nv_reservedSMEM_offset_0_alias
	.size		__nv_reservedSMEM_offset_0_alias, 0, 64
	.other		__nv_reservedSMEM_offset_0_alias,@"STO_CUDA_RESERVED_SHARED STV_DEFAULT"
__nv_reservedSMEM_offset_0_alias:
	.zero		0
	.zero		64


//--------------------- .nv.constant0.Order1_zplus --------------------------
	.section	.nv.constant0.Order1_zplus,"a",@progbits
	.sectionflags	@""
	.align	4
.nv.constant0.Order1_zplus:
	.zero		1080


//--------------------- .nv.constant0.Order1_zminus --------------------------
	.section	.nv.constant0.Order1_zminus,"a",@progbits
	.sectionflags	@""
	.align	4
.nv.constant0.Order1_zminus:
	.zero		1080


//--------------------- .nv.constant0.Order1_yplus --------------------------
	.section	.nv.constant0.Order1_yplus,"a",@progbits
	.sectionflags	@""
	.align	4
.nv.constant0.Order1_yplus:
	.zero		1080


//--------------------- .nv.constant0.Order1_yminus --------------------------
	.section	.nv.constant0.Order1_yminus,"a",@progbits
	.sectionflags	@""
	.align	4
.nv.constant0.Order1_yminus:
	.zero		1080


//--------------------- .nv.constant0.Order1_xplus --------------------------
	.section	.nv.constant0.Order1_xplus,"a",@progbits
	.sectionflags	@""
	.align	4
.nv.constant0.Order1_xplus:
	.zero		1080


//--------------------- .nv.constant0.Order1_xminus --------------------------
	.section	.nv.constant0.Order1_xminus,"a",@progbits
	.sectionflags	@""
	.align	4
.nv.constant0.Order1_xminus:
	.zero		1080


//--------------------- SYMBOLS --------------------------

	.type		.nv.reservedSmem.offset0,@object
	.size		.nv.reservedSmem.offset0,0x4
